// auto-generated by cutlass_sweep.gemm — config: {"arch": "sm_100", "cluster_m": 1, "cluster_n": 1, "dtype": "int8", "dtype_b": "int8", "layout": "nt", "stages": 7, "tile_k": 64, "tile_m": 128, "tile_n": 256}
#include "cutlass/cutlass.h"
#include "cutlass/gemm/collective/collective_builder.hpp"
#include "cutlass/gemm/device/gemm_universal_adapter.h"
#include "cutlass/gemm/kernel/gemm_universal.hpp"
#include "cutlass/epilogue/collective/collective_builder.hpp"

using ElemA = int8_t;
using ElemB = int8_t;
using ElemCD = int8_t;
using Acc  = int32_t;
using TileShape    = cute::Shape<cute::_128, cute::_256, cute::_64>;
using ClusterShape = cute::Shape<cute::_1, cute::_1, cute::_1>;

using CollectiveEpilogue = typename cutlass::epilogue::collective::CollectiveBuilder<
    cutlass::arch::Sm100, cutlass::arch::OpClassTensorOp,
    TileShape, ClusterShape,
    cutlass::epilogue::collective::EpilogueTileAuto,
    Acc, Acc,
    ElemCD, cutlass::layout::RowMajor, 128 / cutlass::sizeof_bits<ElemCD>::value,
    ElemCD, cutlass::layout::RowMajor, 128 / cutlass::sizeof_bits<ElemCD>::value,
    cutlass::epilogue::collective::EpilogueScheduleAuto
  >::CollectiveOp;

using CollectiveMainloop = typename cutlass::gemm::collective::CollectiveBuilder<
    cutlass::arch::Sm100, cutlass::arch::OpClassTensorOp,
    ElemA, cutlass::layout::RowMajor, 128 / cutlass::sizeof_bits<ElemA>::value,
    ElemB, cutlass::layout::ColumnMajor, 128 / cutlass::sizeof_bits<ElemB>::value,
    Acc,
    TileShape, ClusterShape,
    cutlass::gemm::collective::StageCount<7>,
    cutlass::gemm::collective::KernelScheduleAuto
  >::CollectiveOp;

using GemmKernel = cutlass::gemm::kernel::GemmUniversal<
    cute::Shape<int,int,int,int>,
    CollectiveMainloop,
    CollectiveEpilogue
>;
using Gemm = cutlass::gemm::device::GemmUniversalAdapter<GemmKernel>;

// Force the device kernel symbol into the cubin without needing a host main.
auto* _anchor = &cutlass::device_kernel<GemmKernel>;


// ===== COMPILED SASS (sm_100a) =====

	.target	sm_100a

	.elftype	@"ET_EXEC"


//--------------------- .note.nv.tkinfo           --------------------------
	.section	.note.nv.tkinfo,"",@"SHT_NOTE"
	.sectionflags	@"SHF_NOTE_NV_TKINFO"
	.tkinfo
        /*0018*/ 	.word	0x00000002
        /*0030*/ 	.string	""
        /*0030*/ 	.string	"ptxas"
        /*0030*/ 	.string	"Cuda compilation tools, release 13.0, V13.0.88"
        /*0030*/ 	.string	"Build cuda_13.0.r13.0/compiler.36424714_0"
        /*0030*/ 	.string	"-arch sm_100a -m 64 "



//--------------------- .note.nv.cuinfo           --------------------------
	.section	.note.nv.cuinfo,"",@"SHT_NOTE"
	.sectionflags	@"SHF_NOTE_NV_CUINFO"
        /*0018*/ 	.short	0x0002
        /*001a*/ 	.short	0x0064
        /*001c*/ 	.short	0x0082
	.zero		2


//--------------------- .nv.info                  --------------------------
	.section	.nv.info,"",@"SHT_CUDA_INFO"
	.align	4


	//----- nvinfo : EIATTR_REGCOUNT
	.align		4
        /*0000*/ 	.byte	0x04, 0x2f
        /*0002*/ 	.short	(.L_20 - .L_19)
	.align		4
.L_19:
        /*0004*/ 	.word	index@(_ZN7cutlass13device_kernelINS_4gemm6kernel13GemmUniversalIN4cute5tupleIJiiiiEEENS1_10collective13CollectiveMmaINS1_35MainloopSm100TmaUmmaWarpSpecializedILi7ELi2ELi2ENS5_IJNS4_1CILi1EEESB_SB_EEEEENS5_IJNSA_ILi128EEENSA_ILi256EEENSA_ILi64EEEEEEaNS5_IJlSB_lEEEaSI_NS4_8TiledMMAINS4_8MMA_AtomIJNS4_15SM100_MMA_S8_SSIaaiLi128ELi256ELNS4_4UMMA5MajorE0ELSN_0ELNSM_8SaturateE0EEEEEENS4_6LayoutISC_NS5_IJNSA_ILi0EEESS_SS_EEEEENS5_IJNS4_10UnderscoreESV_SV_EEEEENS4_13SM90_TMA_LOADENS4_14ComposedLayoutINS4_7SwizzleILi2ELi4ELi3EEENS4_18smem_ptr_flag_bitsILi8EEENSR_INS5_IJNSA_ILi8EEESG_EEENS5_IJSG_SB_EEEEEEEvNS4_8identityESY_S18_vS19_EENS_8epilogue10collective18CollectiveEpilogueINS1B_23Sm100TmaWarpSpecializedILi4ELi2ELi64ELb0ELb0EEEJSH_NS5_IJNSR_ISE_SB_EENSR_ISG_SB_EEEEEaSI_aSI_NS1B_6fusion15FusionCallbacksIS1F_NS1J_17LinearCombinationIaiaiLNS_15FloatRoundStyleE2EEESH_S1I_JEEENS4_5SM1004TMEM4LOAD26SM100_TMEM_LOAD_32dp32b64xESY_S18_NS4_39AutoVectorizingCopyWithAssumedAlignmentILi128EEENS4_14SM90_TMA_STOREES18_S1U_S1U_EEEvvEEEEvNT_6ParamsE)
        /*0008*/ 	.word	0x000000af


	//----- nvinfo : EIATTR_FRAME_SIZE
	.align		4
.L_20:
        /*000c*/ 	.byte	0x04, 0x11
        /*000e*/ 	.short	(.L_22 - .L_21)
	.align		4
.L_21:
        /*0010*/ 	.word	index@($__internal_2_$__cuda_sm10x_tcgen05_guardrail_trap_unallocated_columns_being_dealloced)
        /*0014*/ 	.word	0x00000000


	//----- nvinfo : EIATTR_FRAME_SIZE
	.align		4
.L_22:
        /*0018*/ 	.byte	0x04, 0x11
        /*001a*/ 	.short	(.L_24 - .L_23)
	.align		4
.L_23:
        /*001c*/ 	.word	index@($__internal_1_$__cuda_sm10x_tcgen05_guardrail_trap_phase_invalid_during_alloc)
        /*0020*/ 	.word	0x00000000


	//----- nvinfo : EIATTR_FRAME_SIZE
	.align		4
.L_24:
        /*0024*/ 	.byte	0x04, 0x11
        /*0026*/ 	.short	(.L_26 - .L_25)
	.align		4
.L_25:
        /*0028*/ 	.word	index@($__internal_0_$__cuda_sm10x_tcgen05_guardrail_trap_col_being_dealloced_not_returned_by_alloc)
        /*002c*/ 	.word	0x00000000


	//----- nvinfo : EIATTR_FRAME_SIZE
	.align		4
.L_26:
        /*0030*/ 	.byte	0x04, 0x11
        /*0032*/ 	.short	(.L_28 - .L_27)
	.align		4
.L_27:
        /*0034*/ 	.word	index@(_ZN7cutlass13device_kernelINS_4gemm6kernel13GemmUniversalIN4cute5tupleIJiiiiEEENS1_10collective13CollectiveMmaINS1_35MainloopSm100TmaUmmaWarpSpecializedILi7ELi2ELi2ENS5_IJNS4_1CILi1EEESB_SB_EEEEENS5_IJNSA_ILi128EEENSA_ILi256EEENSA_ILi64EEEEEEaNS5_IJlSB_lEEEaSI_NS4_8TiledMMAINS4_8MMA_AtomIJNS4_15SM100_MMA_S8_SSIaaiLi128ELi256ELNS4_4UMMA5MajorE0ELSN_0ELNSM_8SaturateE0EEEEEENS4_6LayoutISC_NS5_IJNSA_ILi0EEESS_SS_EEEEENS5_IJNS4_10UnderscoreESV_SV_EEEEENS4_13SM90_TMA_LOADENS4_14ComposedLayoutINS4_7SwizzleILi2ELi4ELi3EEENS4_18smem_ptr_flag_bitsILi8EEENSR_INS5_IJNSA_ILi8EEESG_EEENS5_IJSG_SB_EEEEEEEvNS4_8identityESY_S18_vS19_EENS_8epilogue10collective18CollectiveEpilogueINS1B_23Sm100TmaWarpSpecializedILi4ELi2ELi64ELb0ELb0EEEJSH_NS5_IJNSR_ISE_SB_EENSR_ISG_SB_EEEEEaSI_aSI_NS1B_6fusion15FusionCallbacksIS1F_NS1J_17LinearCombinationIaiaiLNS_15FloatRoundStyleE2EEESH_S1I_JEEENS4_5SM1004TMEM4LOAD26SM100_TMEM_LOAD_32dp32b64xESY_S18_NS4_39AutoVectorizingCopyWithAssumedAlignmentILi128EEENS4_14SM90_TMA_STOREES18_S1U_S1U_EEEvvEEEEvNT_6ParamsE)
        /*0038*/ 	.word	0x00000000


	//----- nvinfo : EIATTR_MIN_STACK_SIZE
	.align		4
.L_28:
        /*003c*/ 	.byte	0x04, 0x12
        /*003e*/ 	.short	(.L_30 - .L_29)
	.align		4
.L_29:
        /*0040*/ 	.word	index@(_ZN7cutlass13device_kernelINS_4gemm6kernel13GemmUniversalIN4cute5tupleIJiiiiEEENS1_10collective13CollectiveMmaINS1_35MainloopSm100TmaUmmaWarpSpecializedILi7ELi2ELi2ENS5_IJNS4_1CILi1EEESB_SB_EEEEENS5_IJNSA_ILi128EEENSA_ILi256EEENSA_ILi64EEEEEEaNS5_IJlSB_lEEEaSI_NS4_8TiledMMAINS4_8MMA_AtomIJNS4_15SM100_MMA_S8_SSIaaiLi128ELi256ELNS4_4UMMA5MajorE0ELSN_0ELNSM_8SaturateE0EEEEEENS4_6LayoutISC_NS5_IJNSA_ILi0EEESS_SS_EEEEENS5_IJNS4_10UnderscoreESV_SV_EEEEENS4_13SM90_TMA_LOADENS4_14ComposedLayoutINS4_7SwizzleILi2ELi4ELi3EEENS4_18smem_ptr_flag_bitsILi8EEENSR_INS5_IJNSA_ILi8EEESG_EEENS5_IJSG_SB_EEEEEEEvNS4_8identityESY_S18_vS19_EENS_8epilogue10collective18CollectiveEpilogueINS1B_23Sm100TmaWarpSpecializedILi4ELi2ELi64ELb0ELb0EEEJSH_NS5_IJNSR_ISE_SB_EENSR_ISG_SB_EEEEEaSI_aSI_NS1B_6fusion15FusionCallbacksIS1F_NS1J_17LinearCombinationIaiaiLNS_15FloatRoundStyleE2EEESH_S1I_JEEENS4_5SM1004TMEM4LOAD26SM100_TMEM_LOAD_32dp32b64xESY_S18_NS4_39AutoVectorizingCopyWithAssumedAlignmentILi128EEENS4_14SM90_TMA_STOREES18_S1U_S1U_EEEvvEEEEvNT_6ParamsE)
        /*0044*/ 	.word	0x00000000
.L_30:


//--------------------- .nv.compat                --------------------------
	.section	.nv.compat,"",@"SHT_CUDA_COMPAT_INFO"
	.align	4
        /*0000*/ 	.byte	0x02, 0x09, 0x01, 0x00, 0x02, 0x02, 0x03, 0x00, 0x02, 0x05, 0x06, 0x00, 0x03, 0x07, 0x01, 0x01
        /*0010*/ 	.byte	0x02, 0x03, 0x01, 0x00, 0x02, 0x06, 0x01, 0x00, 0x04, 0x0b, 0x08, 0x00, 0x01, 0x00, 0x00, 0x00
        /*0020*/ 	.byte	0x00, 0x00, 0x00, 0x00


//--------------------- .nv.info._ZN7cutlass13device_kernelINS_4gemm6kernel13GemmUniversalIN4cute5tupleIJiiiiEEENS1_10collective13CollectiveMmaINS1_35MainloopSm100TmaUmmaWarpSpecializedILi7ELi2ELi2ENS5_IJNS4_1CILi1EEESB_SB_EEEEENS5_IJNSA_ILi128EEENSA_ILi256EEENSA_ILi64EEEEEEaNS5_IJlSB_lEEEaSI_NS4_8TiledMMAINS4_8MMA_AtomIJNS4_15SM100_MMA_S8_SSIaaiLi128ELi256ELNS4_4UMMA5MajorE0ELSN_0ELNSM_8SaturateE0EEEEEENS4_6LayoutISC_NS5_IJNSA_ILi0EEESS_SS_EEEEENS5_IJNS4_10UnderscoreESV_SV_EEEEENS4_13SM90_TMA_LOADENS4_14ComposedLayoutINS4_7SwizzleILi2ELi4ELi3EEENS4_18smem_ptr_flag_bitsILi8EEENSR_INS5_IJNSA_ILi8EEESG_EEENS5_IJSG_SB_EEEEEEEvNS4_8identityESY_S18_vS19_EENS_8epilogue10collective18CollectiveEpilogueINS1B_23Sm100TmaWarpSpecializedILi4ELi2ELi64ELb0ELb0EEEJSH_NS5_IJNSR_ISE_SB_EENSR_ISG_SB_EEEEEaSI_aSI_NS1B_6fusion15FusionCallbacksIS1F_NS1J_17LinearCombinationIaiaiLNS_15FloatRoundStyleE2EEESH_S1I_JEEENS4_5SM1004TMEM4LOAD26SM100_TMEM_LOAD_32dp32b64xESY_S18_NS4_39AutoVectorizingCopyWithAssumedAlignmentILi128EEENS4_14SM90_TMA_STOREES18_S1U_S1U_EEEvvEEEEvNT_6ParamsE --------------------------
	.section	.nv.info._ZN7cutlass13device_kernelINS_4gemm6kernel13GemmUniversalIN4cute5tupleIJiiiiEEENS1_10collective13CollectiveMmaINS1_35MainloopSm100TmaUmmaWarpSpecializedILi7ELi2ELi2ENS5_IJNS4_1CILi1EEESB_SB_EEEEENS5_IJNSA_ILi128EEENSA_ILi256EEENSA_ILi64EEEEEEaNS5_IJlSB_lEEEaSI_NS4_8TiledMMAINS4_8MMA_AtomIJNS4_15SM100_MMA_S8_SSIaaiLi128ELi256ELNS4_4UMMA5MajorE0ELSN_0ELNSM_8SaturateE0EEEEEENS4_6LayoutISC_NS5_IJNSA_ILi0EEESS_SS_EEEEENS5_IJNS4_10UnderscoreESV_SV_EEEEENS4_13SM90_TMA_LOADENS4_14ComposedLayoutINS4_7SwizzleILi2ELi4ELi3EEENS4_18smem_ptr_flag_bitsILi8EEENSR_INS5_IJNSA_ILi8EEESG_EEENS5_IJSG_SB_EEEEEEEvNS4_8identityESY_S18_vS19_EENS_8epilogue10collective18CollectiveEpilogueINS1B_23Sm100TmaWarpSpecializedILi4ELi2ELi64ELb0ELb0EEEJSH_NS5_IJNSR_ISE_SB_EENSR_ISG_SB_EEEEEaSI_aSI_NS1B_6fusion15FusionCallbacksIS1F_NS1J_17LinearCombinationIaiaiLNS_15FloatRoundStyleE2EEESH_S1I_JEEENS4_5SM1004TMEM4LOAD26SM100_TMEM_LOAD_32dp32b64xESY_S18_NS4_39AutoVectorizingCopyWithAssumedAlignmentILi128EEENS4_14SM90_TMA_STOREES18_S1U_S1U_EEEvvEEEEvNT_6ParamsE,"",@"SHT_CUDA_INFO"
	.sectionflags	@""
	.align	4


	//----- nvinfo : EIATTR_CUDA_API_VERSION
	.align		4
        /*0000*/ 	.byte	0x04, 0x37
        /*0002*/ 	.short	(.L_32 - .L_31)
.L_31:
        /*0004*/ 	.word	0x00000082


	//----- nvinfo : EIATTR_KPARAM_INFO
	.align		4
.L_32:
        /*0008*/ 	.byte	0x04, 0x17
        /*000a*/ 	.short	(.L_34 - .L_33)
.L_33:
        /*000c*/ 	.word	0x00000000
        /*0010*/ 	.short	0x0000
        /*0012*/ 	.short	0x0000
        /*0014*/ 	.byte	0x00, 0xf0, 0x01, 0x20


	//----- nvinfo : EIATTR_AT_ENTRY_FRAGMENTS
	.align		4
.L_34:
        /*0018*/ 	.byte	0x04, 0x4f
        /*001a*/ 	.short	(.L_36 - .L_35)


	//   ....[0]....
.L_35:
        /*001c*/ 	.word	0x00000006


	//----- nvinfo : EIATTR_RESERVED_SMEM_USED
	.align		4
.L_36:
        /*0020*/ 	.byte	0x01, 0x41
	.zero		2


	//----- nvinfo : EIATTR_SPARSE_MMA_MASK
	.align		4
        /*0024*/ 	.byte	0x03, 0x50
        /*0026*/ 	.short	0x0000


	//----- nvinfo : EIATTR_TCGEN05_1CTA_USED
	.align		4
        /*0028*/ 	.byte	0x01, 0x51
	.zero		2


	//----- nvinfo : EIATTR_MAXREG_COUNT
	.align		4
        /*002c*/ 	.byte	0x03, 0x1b
        /*002e*/ 	.short	0x00ff


	//----- nvinfo : EIATTR_NUM_BARRIERS
	.align		4
        /*0030*/ 	.byte	0x02, 0x4c
        /*0032*/ 	.byte	0x07
	.zero		1


	//----- nvinfo : EIATTR_EXTERNS
	.align		4
        /*0034*/ 	.byte	0x04, 0x0f
        /*0036*/ 	.short	(.L_38 - .L_37)


	//   ....[0]....
	.align		4
.L_37:
        /*0038*/ 	.word	index@(__assertfail)


	//----- nvinfo : EIATTR_MERCURY_ISA_VERSION
	.align		4
.L_38:
        /*003c*/ 	.byte	0x03, 0x5f
        /*003e*/ 	.short	0x0101


	//----- nvinfo : EIATTR_INT_WARP_WIDE_INSTR_OFFSETS
	.align		4
        /*0040*/ 	.byte	0x04, 0x31
        /*0042*/ 	.short	(.L_40 - .L_39)


	//   ....[0]....
.L_39:
        /*0044*/ 	.word	0x00001e10


	//   ....[1]....
        /*0048*/ 	.word	0x00003810


	//   ....[2]....
        /*004c*/ 	.word	0x00003830


	//   ....[3]....
        /*0050*/ 	.word	0x00003860


	//   ....[4]....
        /*0054*/ 	.word	0x000041a0


	//   ....[5]....
        /*0058*/ 	.word	0x00004210


	//   ....[6]....
        /*005c*/ 	.word	0x000042f0


	//   ....[7]....
        /*0060*/ 	.word	0x00004370


	//   ....[8]....
        /*0064*/ 	.word	0x00004480


	//   ....[9]....
        /*0068*/ 	.word	0x00004510


	//   ....[10]....
        /*006c*/ 	.word	0x000046f0


	//   ....[11]....
        /*0070*/ 	.word	0x00004850


	//----- nvinfo : EIATTR_COOP_GROUP_MASK_REGIDS
	.align		4
.L_40:
        /*0074*/ 	.byte	0x04, 0x29
        /*0076*/ 	.short	(.L_42 - .L_41)


	//   ....[0]....
.L_41:
        /*0078*/ 	.word	0xffffffff


	//   ....[1]....
        /*007c*/ 	.word	0xffffffff


	//   ....[2]....
        /*0080*/ 	.word	0xffffffff


	//   ....[3]....
        /*0084*/ 	.word	0xffffffff


	//   ....[4]....
        /*0088*/ 	.word	0xffffffff


	//   ....[5]....
        /*008c*/ 	.word	0xffffffff


	//   ....[6]....
        /*0090*/ 	.word	0xffffffff


	//   ....[7]....
        /*0094*/ 	.word	0xffffffff


	//   ....[8]....
        /*0098*/ 	.word	0xffffffff


	//   ....[9]....
        /*009c*/ 	.word	0xffffffff


	//   ....[10]....
        /*00a0*/ 	.word	0xffffffff


	//   ....[11]....
        /*00a4*/ 	.word	0xffffffff


	//   ....[12]....
        /*00a8*/ 	.word	0xffffffff


	//----- nvinfo : EIATTR_COOP_GROUP_INSTR_OFFSETS
	.align		4
.L_42:
        /*00ac*/ 	.byte	0x04, 0x28
        /*00ae*/ 	.short	(.L_44 - .L_43)


	//   ....[0]....
.L_43:
        /*00b0*/ 	.word	0x00000090


	//   ....[1]....
        /*00b4*/ 	.word	0x000004d0


	//   ....[2]....
        /*00b8*/ 	.word	0x000006a0


	//   ....[3]....
        /*00bc*/ 	.word	0x00000840


	//   ....[4]....
        /*00c0*/ 	.word	0x00000940


	//   ....[5]....
        /*00c4*/ 	.word	0x00000ab0


	//   ....[6]....
        /*00c8*/ 	.word	0x00000c10


	//   ....[7]....
        /*00cc*/ 	.word	0x00001cf0


	//   ....[8]....
        /*00d0*/ 	.word	0x00002c80


	//   ....[9]....
        /*00d4*/ 	.word	0x00002e90


	//   ....[10]....
        /*00d8*/ 	.word	0x00002ec0


	//   ....[11]....
        /*00dc*/ 	.word	0x000036f0


	//   ....[12]....
        /*00e0*/ 	.word	0x00003920


	//----- nvinfo : EIATTR_VRC_CTA_INIT_COUNT
	.align		4
.L_44:
        /*00e4*/ 	.byte	0x02, 0x4a
        /*00e6*/ 	.byte	0x80
	.zero		1


	//----- nvinfo : EIATTR_SYSCALL_OFFSETS
	.align		4
        /*00e8*/ 	.byte	0x04, 0x46
        /*00ea*/ 	.short	(.L_46 - .L_45)


	//   ....[0]....
.L_45:
        /*00ec*/ 	.word	0x000052d0


	//   ....[1]....
        /*00f0*/ 	.word	0x00005410


	//   ....[2]....
        /*00f4*/ 	.word	0x00005c70


	//   ....[3]....
        /*00f8*/ 	.word	0x00007270


	//   ....[4]....
        /*00fc*/ 	.word	0x00008810


	//   ....[5]....
        /*0100*/ 	.word	0x00009de0


	//----- nvinfo : EIATTR_MBARRIER_INSTR_OFFSETS
	.align		4
.L_46:
        /*0104*/ 	.byte	0x04, 0x39
        /*0106*/ 	.short	(.L_48 - .L_47)


	//   ....[0]....
.L_47:
        /*0108*/ 	.word	0x000005b0
        /*010c*/ 	.word	0x000000ff
        /*0110*/ 	.word	0x00000000
        /*0114*/ 	.short	0x0100
        /*0116*/ 	.byte	0x05
	.zero		1


	//   ....[1]....
        /*0118*/ 	.word	0x000005c0
        /*011c*/ 	.word	0x000000ff
        /*0120*/ 	.word	0x00000038
        /*0124*/ 	.short	0x0100
        /*0126*/ 	.byte	0x05
	.zero		1


	//   ....[2]....
        /*0128*/ 	.word	0x000005d0
        /*012c*/ 	.word	0x000000ff
        /*0130*/ 	.word	0x00000008
        /*0134*/ 	.short	0x0100
        /*0136*/ 	.byte	0x05
	.zero		1


	//   ....[3]....
        /*0138*/ 	.word	0x000005e0
        /*013c*/ 	.word	0x000000ff
        /*0140*/ 	.word	0x00000040
        /*0144*/ 	.short	0x0100
        /*0146*/ 	.byte	0x05
	.zero		1


	//   ....[4]....
        /*0148*/ 	.word	0x000005f0
        /*014c*/ 	.word	0x000000ff
        /*0150*/ 	.word	0x00000010
        /*0154*/ 	.short	0x0100
        /*0156*/ 	.byte	0x05
	.zero		1


	//   ....[5]....
        /*0158*/ 	.word	0x00000600
        /*015c*/ 	.word	0x000000ff
        /*0160*/ 	.word	0x00000048
        /*0164*/ 	.short	0x0100
        /*0166*/ 	.byte	0x05
	.zero		1


	//   ....[6]....
        /*0168*/ 	.word	0x00000610
        /*016c*/ 	.word	0x000000ff
        /*0170*/ 	.word	0x00000018
        /*0174*/ 	.short	0x0100
        /*0176*/ 	.byte	0x05
	.zero		1


	//   ....[7]....
        /*0178*/ 	.word	0x00000620
        /*017c*/ 	.word	0x000000ff
        /*0180*/ 	.word	0x00000050
        /*0184*/ 	.short	0x0100
        /*0186*/ 	.byte	0x05
	.zero		1


	//   ....[8]....
        /*0188*/ 	.word	0x00000630
        /*018c*/ 	.word	0x000000ff
        /*0190*/ 	.word	0x00000020
        /*0194*/ 	.short	0x0100
        /*0196*/ 	.byte	0x05
	.zero		1


	//   ....[9]....
        /*0198*/ 	.word	0x00000640
        /*019c*/ 	.word	0x000000ff
        /*01a0*/ 	.word	0x00000058
        /*01a4*/ 	.short	0x0100
        /*01a6*/ 	.byte	0x05
	.zero		1


	//   ....[10]....
        /*01a8*/ 	.word	0x00000650
        /*01ac*/ 	.word	0x000000ff
        /*01b0*/ 	.word	0x00000028
        /*01b4*/ 	.short	0x0100
        /*01b6*/ 	.byte	0x05
	.zero		1


	//   ....[11]....
        /*01b8*/ 	.word	0x00000660
        /*01bc*/ 	.word	0x000000ff
        /*01c0*/ 	.word	0x00000060
        /*01c4*/ 	.short	0x0100
        /*01c6*/ 	.byte	0x05
	.zero		1


	//   ....[12]....
        /*01c8*/ 	.word	0x00000670
        /*01cc*/ 	.word	0x000000ff
        /*01d0*/ 	.word	0x00000030
        /*01d4*/ 	.short	0x0100
        /*01d6*/ 	.byte	0x05
	.zero		1


	//   ....[13]....
        /*01d8*/ 	.word	0x00000680
        /*01dc*/ 	.word	0x000000ff
        /*01e0*/ 	.word	0x00000068
        /*01e4*/ 	.short	0x0100
        /*01e6*/ 	.byte	0x05
	.zero		1


	//   ....[14]....
        /*01e8*/ 	.word	0x000007b0
        /*01ec*/ 	.word	0x000000ff
        /*01f0*/ 	.word	0x00000070
        /*01f4*/ 	.short	0x0100
        /*01f6*/ 	.byte	0x07
	.zero		1


	//   ....[15]....
        /*01f8*/ 	.word	0x000007c0
        /*01fc*/ 	.word	0x000000ff
        /*0200*/ 	.word	0x00000090
        /*0204*/ 	.short	0x0100
        /*0206*/ 	.byte	0x07
	.zero		1


	//   ....[16]....
        /*0208*/ 	.word	0x000007d0
        /*020c*/ 	.word	0x000000ff
        /*0210*/ 	.word	0x00000078
        /*0214*/ 	.short	0x0100
        /*0216*/ 	.byte	0x07
	.zero		1


	//   ....[17]....
        /*0218*/ 	.word	0x000007e0
        /*021c*/ 	.word	0x000000ff
        /*0220*/ 	.word	0x00000098
        /*0224*/ 	.short	0x0100
        /*0226*/ 	.byte	0x07
	.zero		1


	//   ....[18]....
        /*0228*/ 	.word	0x000007f0
        /*022c*/ 	.word	0x000000ff
        /*0230*/ 	.word	0x00000080
        /*0234*/ 	.short	0x0100
        /*0236*/ 	.byte	0x07
	.zero		1


	//   ....[19]....
        /*0238*/ 	.word	0x00000800
        /*023c*/ 	.word	0x000000ff
        /*0240*/ 	.word	0x000000a0
        /*0244*/ 	.short	0x0100
        /*0246*/ 	.byte	0x07
	.zero		1


	//   ....[20]....
        /*0248*/ 	.word	0x00000810
        /*024c*/ 	.word	0x000000ff
        /*0250*/ 	.word	0x00000088
        /*0254*/ 	.short	0x0100
        /*0256*/ 	.byte	0x07
	.zero		1


	//   ....[21]....
        /*0258*/ 	.word	0x00000820
        /*025c*/ 	.word	0x000000ff
        /*0260*/ 	.word	0x000000a8
        /*0264*/ 	.short	0x0100
        /*0266*/ 	.byte	0x07
	.zero		1


	//   ....[22]....
        /*0268*/ 	.word	0x00000910
        /*026c*/ 	.word	0x000000ff
        /*0270*/ 	.word	0x000000b0
        /*0274*/ 	.short	0x0100
        /*0276*/ 	.byte	0x05
	.zero		1


	//   ....[23]....
        /*0278*/ 	.word	0x00000920
        /*027c*/ 	.word	0x000000ff
        /*0280*/ 	.word	0x000000b8
        /*0284*/ 	.short	0x0100
        /*0286*/ 	.byte	0x05
	.zero		1


	//   ....[24]....
        /*0288*/ 	.word	0x00000a60
        /*028c*/ 	.word	0x000000ff
        /*0290*/ 	.word	0x000000c0
        /*0294*/ 	.short	0x0100
        /*0296*/ 	.byte	0x05
	.zero		1


	//   ....[25]....
        /*0298*/ 	.word	0x00000a70
        /*029c*/ 	.word	0x000000ff
        /*02a0*/ 	.word	0x000000d0
        /*02a4*/ 	.short	0x0100
        /*02a6*/ 	.byte	0x05
	.zero		1


	//   ....[26]....
        /*02a8*/ 	.word	0x00000a80
        /*02ac*/ 	.word	0x000000ff
        /*02b0*/ 	.word	0x000000c8
        /*02b4*/ 	.short	0x0100
        /*02b6*/ 	.byte	0x05
	.zero		1


	//   ....[27]....
        /*02b8*/ 	.word	0x00000a90
        /*02bc*/ 	.word	0x000000ff
        /*02c0*/ 	.word	0x000000d8
        /*02c4*/ 	.short	0x0100
        /*02c6*/ 	.byte	0x05
	.zero		1


	//   ....[28]....
        /*02c8*/ 	.word	0x00000bc0
        /*02cc*/ 	.word	0x000000ff
        /*02d0*/ 	.word	0x000000e0
        /*02d4*/ 	.short	0x0100
        /*02d6*/ 	.byte	0x07
	.zero		1


	//   ....[29]....
        /*02d8*/ 	.word	0x00000bd0
        /*02dc*/ 	.word	0x000000ff
        /*02e0*/ 	.word	0x000000f0
        /*02e4*/ 	.short	0x0100
        /*02e6*/ 	.byte	0x07
	.zero		1


	//   ....[30]....
        /*02e8*/ 	.word	0x00000be0
        /*02ec*/ 	.word	0x000000ff
        /*02f0*/ 	.word	0x000000e8
        /*02f4*/ 	.short	0x0100
        /*02f6*/ 	.byte	0x07
	.zero		1


	//   ....[31]....
        /*02f8*/ 	.word	0x00000bf0
        /*02fc*/ 	.word	0x000000ff
        /*0300*/ 	.word	0x000000f8
        /*0304*/ 	.short	0x0100
        /*0306*/ 	.byte	0x07
	.zero		1


	//   ....[32]....
        /*0308*/ 	.word	0x00000ce0
        /*030c*/ 	.word	0x000000ff
        /*0310*/ 	.word	0x00000100
        /*0314*/ 	.short	0x0100
        /*0316*/ 	.byte	0x05
	.zero		1


	//   ....[33]....
        /*0318*/ 	.word	0x00000cf0
        /*031c*/ 	.word	0x000000ff
        /*0320*/ 	.word	0x00000110
        /*0324*/ 	.short	0x0100
        /*0326*/ 	.byte	0x05
	.zero		1


	//   ....[34]....
        /*0328*/ 	.word	0x00000d00
        /*032c*/ 	.word	0x000000ff
        /*0330*/ 	.word	0x00000108
        /*0334*/ 	.short	0x0100
        /*0336*/ 	.byte	0x05
	.zero		1


	//   ....[35]....
        /*0338*/ 	.word	0x00000d10
        /*033c*/ 	.word	0x000000ff
        /*0340*/ 	.word	0x00000118
        /*0344*/ 	.short	0x0100
        /*0346*/ 	.byte	0x05
	.zero		1


	//   ....[36]....
        /*0348*/ 	.word	0x000015f0
        /*034c*/ 	.word	0x00000003
        /*0350*/ 	.word	0x00000110
        /*0354*/ 	.short	0x010a
        /*0356*/ 	.byte	0xff
	.zero		1


	//   ....[37]....
        /*0358*/ 	.word	0x00001620
        /*035c*/ 	.word	0x00000003
        /*0360*/ 	.word	0x00000100
        /*0364*/ 	.short	0x0101
        /*0366*/ 	.byte	0xff
	.zero		1


	//   ....[38]....
        /*0368*/ 	.word	0x000016f0
        /*036c*/ 	.word	0x000000ff
        /*0370*/ 	.word	0x00000038
        /*0374*/ 	.short	0x010a
        /*0376*/ 	.byte	0x08
	.zero		1


	//   ....[39]....
        /*0378*/ 	.word	0x00001790
        /*037c*/ 	.word	0x000000ff
        /*0380*/ 	.word	0x00000038
        /*0384*/ 	.short	0x010a
        /*0386*/ 	.byte	0x21
	.zero		1


	//   ....[40]....
        /*0388*/ 	.word	0x000018e0
        /*038c*/ 	.word	0x000000ff
        /*0390*/ 	.word	0x00000038
        /*0394*/ 	.short	0x010a
        /*0396*/ 	.byte	0x08
	.zero		1


	//   ....[41]....
        /*0398*/ 	.word	0x000019f0
        /*039c*/ 	.word	0x000000ff
        /*03a0*/ 	.word	0x000000b8
        /*03a4*/ 	.short	0x0101
        /*03a6*/ 	.byte	0x04
	.zero		1


	//   ....[42]....
        /*03a8*/ 	.word	0x00001a10
        /*03ac*/ 	.word	0x000000ff
        /*03b0*/ 	.word	0x00000038
        /*03b4*/ 	.short	0x010a
        /*03b6*/ 	.byte	0x08
	.zero		1


	//   ....[43]....
        /*03b8*/ 	.word	0x00001a90
        /*03bc*/ 	.word	0x000000ff
        /*03c0*/ 	.word	0x00000038
        /*03c4*/ 	.short	0x010a
        /*03c6*/ 	.byte	0x11
	.zero		1


	//   ....[44]....
        /*03c8*/ 	.word	0x00001be0
        /*03cc*/ 	.word	0x000000ff
        /*03d0*/ 	.word	0x00000038
        /*03d4*/ 	.short	0x010a
        /*03d6*/ 	.byte	0x08
	.zero		1


	//   ....[45]....
        /*03d8*/ 	.word	0x00001d20
        /*03dc*/ 	.word	0x00000002
        /*03e0*/ 	.word	0x000000c0
        /*03e4*/ 	.short	0x010a
        /*03e6*/ 	.byte	0xff
	.zero		1


	//   ....[46]....
        /*03e8*/ 	.word	0x00001de0
        /*03ec*/ 	.word	0x00000002
        /*03f0*/ 	.word	0x00000000
        /*03f4*/ 	.short	0x0101
        /*03f6*/ 	.byte	0xff
	.zero		1


	//   ....[47]....
        /*03f8*/ 	.word	0x00002340
        /*03fc*/ 	.word	0x000000ff
        /*0400*/ 	.word	0x00000000
        /*0404*/ 	.short	0x010a
        /*0406*/ 	.byte	0x05
	.zero		1


	//   ....[48]....
        /*0408*/ 	.word	0x000023d0
        /*040c*/ 	.word	0x000000ff
        /*0410*/ 	.word	0x00000000
        /*0414*/ 	.short	0x010a
        /*0416*/ 	.byte	0x05
	.zero		1


	//   ....[49]....
        /*0418*/ 	.word	0x00002460
        /*041c*/ 	.word	0x000000ff
        /*0420*/ 	.word	0x00000000
        /*0424*/ 	.short	0x010a
        /*0426*/ 	.byte	0x05
	.zero		1


	//   ....[50]....
        /*0428*/ 	.word	0x000024f0
        /*042c*/ 	.word	0x000000ff
        /*0430*/ 	.word	0x00000000
        /*0434*/ 	.short	0x010a
        /*0436*/ 	.byte	0x05
	.zero		1


	//   ....[51]....
        /*0438*/ 	.word	0x00002580
        /*043c*/ 	.word	0x000000ff
        /*0440*/ 	.word	0x00000000
        /*0444*/ 	.short	0x010a
        /*0446*/ 	.byte	0x05
	.zero		1


	//   ....[52]....
        /*0448*/ 	.word	0x00002610
        /*044c*/ 	.word	0x000000ff
        /*0450*/ 	.word	0x00000000
        /*0454*/ 	.short	0x010a
        /*0456*/ 	.byte	0x05
	.zero		1


	//   ....[53]....
        /*0458*/ 	.word	0x000026b0
        /*045c*/ 	.word	0x00000000
        /*0460*/ 	.word	0x00000000
        /*0464*/ 	.short	0x010a
        /*0466*/ 	.byte	0xff
	.zero		1


	//   ....[54]....
        /*0468*/ 	.word	0x000027d0
        /*046c*/ 	.word	0x00000000
        /*0470*/ 	.word	0x00000100
        /*0474*/ 	.short	0x010a
        /*0476*/ 	.byte	0xff
	.zero		1


	//   ....[55]....
        /*0478*/ 	.word	0x00002830
        /*047c*/ 	.word	0x00000004
        /*0480*/ 	.word	0x00000000
        /*0484*/ 	.short	0x0101
        /*0486*/ 	.byte	0xff
	.zero		1


	//   ....[56]....
        /*0488*/ 	.word	0x00002850
        /*048c*/ 	.word	0x000000ff
        /*0490*/ 	.word	0x000000d0
        /*0494*/ 	.short	0x010a
        /*0496*/ 	.byte	0x05
	.zero		1


	//   ....[57]....
        /*0498*/ 	.word	0x00002970
        /*049c*/ 	.word	0x00000000
        /*04a0*/ 	.word	0x000000c0
        /*04a4*/ 	.short	0x010a
        /*04a6*/ 	.byte	0xff
	.zero		1


	//   ....[58]....
        /*04a8*/ 	.word	0x00002a80
        /*04ac*/ 	.word	0x00000000
        /*04b0*/ 	.word	0x00000000
        /*04b4*/ 	.short	0x0101
        /*04b6*/ 	.byte	0xff
	.zero		1


	//   ....[59]....
        /*04b8*/ 	.word	0x00002b10
        /*04bc*/ 	.word	0x000000ff
        /*04c0*/ 	.word	0x000000d0
        /*04c4*/ 	.short	0x0106
        /*04c6*/ 	.byte	0x05
	.zero		1


	//   ....[60]....
        /*04c8*/ 	.word	0x00002b30
        /*04cc*/ 	.word	0x000000ff
        /*04d0*/ 	.word	0x000000d0
        /*04d4*/ 	.short	0x010a
        /*04d6*/ 	.byte	0x05
	.zero		1


	//   ....[61]....
        /*04d8*/ 	.word	0x00002bc0
        /*04dc*/ 	.word	0x000000ff
        /*04e0*/ 	.word	0x000000d0
        /*04e4*/ 	.short	0x0106
        /*04e6*/ 	.byte	0x04
	.zero		1


	//   ....[62]....
        /*04e8*/ 	.word	0x00002c00
        /*04ec*/ 	.word	0x00000000
        /*04f0*/ 	.word	0x000000d0
        /*04f4*/ 	.short	0x010a
        /*04f6*/ 	.byte	0xff
	.zero		1


	//   ....[63]....
        /*04f8*/ 	.word	0x00003100
        /*04fc*/ 	.word	0x00000000
        /*0500*/ 	.word	0x000000c0
        /*0504*/ 	.short	0x010a
        /*0506*/ 	.byte	0xff
	.zero		1


	//   ....[64]....
        /*0508*/ 	.word	0x00003210
        /*050c*/ 	.word	0x00000003
        /*0510*/ 	.word	0x00000000
        /*0514*/ 	.short	0x0101
        /*0516*/ 	.byte	0xff
	.zero		1


	//   ....[65]....
        /*0518*/ 	.word	0x00003220
        /*051c*/ 	.word	0x000000ff
        /*0520*/ 	.word	0x00000000
        /*0524*/ 	.short	0x010a
        /*0526*/ 	.byte	0x04
	.zero		1


	//   ....[66]....
        /*0528*/ 	.word	0x00003240
        /*052c*/ 	.word	0x000000ff
        /*0530*/ 	.word	0x000000f0
        /*0534*/ 	.short	0x010a
        /*0536*/ 	.byte	0x08
	.zero		1


	//   ....[67]....
        /*0538*/ 	.word	0x00003310
        /*053c*/ 	.word	0x000000ff
        /*0540*/ 	.word	0x00000000
        /*0544*/ 	.short	0x010a
        /*0546*/ 	.byte	0x07
	.zero		1


	//   ....[68]....
        /*0548*/ 	.word	0x00003450
        /*054c*/ 	.word	0x000000ff
        /*0550*/ 	.word	0x00000000
        /*0554*/ 	.short	0x010a
        /*0556*/ 	.byte	0x04
	.zero		1


	//   ....[69]....
        /*0558*/ 	.word	0x00003640
        /*055c*/ 	.word	0x000000ff
        /*0560*/ 	.word	0x00000000
        /*0564*/ 	.short	0x010a
        /*0566*/ 	.byte	0x05
	.zero		1


	//   ....[70]....
        /*0568*/ 	.word	0x000036d0
        /*056c*/ 	.word	0x000000ff
        /*0570*/ 	.word	0x00000000
        /*0574*/ 	.short	0x010a
        /*0576*/ 	.byte	0x07
	.zero		1


	//   ....[71]....
        /*0578*/ 	.word	0x00003b50
        /*057c*/ 	.word	0x00000000
        /*0580*/ 	.word	0x000000c0
        /*0584*/ 	.short	0x010a
        /*0586*/ 	.byte	0xff
	.zero		1


	//   ....[72]....
        /*0588*/ 	.word	0x00003c10
        /*058c*/ 	.word	0x00000000
        /*0590*/ 	.word	0x00000000
        /*0594*/ 	.short	0x0101
        /*0596*/ 	.byte	0xff
	.zero		1


	//   ....[73]....
        /*0598*/ 	.word	0x00003f30
        /*059c*/ 	.word	0x000000ff
        /*05a0*/ 	.word	0x000000b8
        /*05a4*/ 	.short	0x010a
        /*05a6*/ 	.byte	0x07
	.zero		1


	//   ....[74]....
        /*05a8*/ 	.word	0x00004120
        /*05ac*/ 	.word	0x000000ff
        /*05b0*/ 	.word	0x00000090
        /*05b4*/ 	.short	0x010a
        /*05b6*/ 	.byte	0x07
	.zero		1


	//   ....[75]....
        /*05b8*/ 	.word	0x00004290
        /*05bc*/ 	.word	0x000000ff
        /*05c0*/ 	.word	0x00000070
        /*05c4*/ 	.short	0x010b
        /*05c6*/ 	.byte	0x07
	.zero		1


	//   ....[76]....
        /*05c8*/ 	.word	0x000042a0
        /*05cc*/ 	.word	0x000000ff
        /*05d0*/ 	.word	0x00000000
        /*05d4*/ 	.short	0x0101
        /*05d6*/ 	.byte	0x08
	.zero		1


	//   ....[77]....
        /*05d8*/ 	.word	0x000042c0
        /*05dc*/ 	.word	0x000000ff
        /*05e0*/ 	.word	0x00000098
        /*05e4*/ 	.short	0x010a
        /*05e6*/ 	.byte	0x07
	.zero		1


	//   ....[78]....
        /*05e8*/ 	.word	0x00004420
        /*05ec*/ 	.word	0x000000ff
        /*05f0*/ 	.word	0x00000078
        /*05f4*/ 	.short	0x010b
        /*05f6*/ 	.byte	0x07
	.zero		1


	//   ....[79]....
        /*05f8*/ 	.word	0x00004430
        /*05fc*/ 	.word	0x000000ff
        /*0600*/ 	.word	0x00000000
        /*0604*/ 	.short	0x0101
        /*0606*/ 	.byte	0x08
	.zero		1


	//   ....[80]....
        /*0608*/ 	.word	0x00004440
        /*060c*/ 	.word	0x000000ff
        /*0610*/ 	.word	0x000000a0
        /*0614*/ 	.short	0x010a
        /*0616*/ 	.byte	0x07
	.zero		1


	//   ....[81]....
        /*0618*/ 	.word	0x000045e0
        /*061c*/ 	.word	0x000000ff
        /*0620*/ 	.word	0x00000080
        /*0624*/ 	.short	0x010b
        /*0626*/ 	.byte	0x07
	.zero		1


	//   ....[82]....
        /*0628*/ 	.word	0x00004650
        /*062c*/ 	.word	0x000000ff
        /*0630*/ 	.word	0x00000000
        /*0634*/ 	.short	0x0101
        /*0636*/ 	.byte	0x08
	.zero		1


	//   ....[83]....
        /*0638*/ 	.word	0x00004680
        /*063c*/ 	.word	0x000000ff
        /*0640*/ 	.word	0x000000a8
        /*0644*/ 	.short	0x010a
        /*0646*/ 	.byte	0x07
	.zero		1


	//   ....[84]....
        /*0648*/ 	.word	0x00004890
        /*064c*/ 	.word	0x000000ff
        /*0650*/ 	.word	0x00000088
        /*0654*/ 	.short	0x010b
        /*0656*/ 	.byte	0x07
	.zero		1


	//   ....[85]....
        /*0658*/ 	.word	0x000048b0
        /*065c*/ 	.word	0x000000ff
        /*0660*/ 	.word	0x00000000
        /*0664*/ 	.short	0x0101
        /*0666*/ 	.byte	0x0d
	.zero		1


	//   ....[86]....
        /*0668*/ 	.word	0x000048e0
        /*066c*/ 	.word	0x000000ff
        /*0670*/ 	.word	0x00000090
        /*0674*/ 	.short	0x010a
        /*0676*/ 	.byte	0x07
	.zero		1


	//   ....[87]....
        /*0678*/ 	.word	0x00004900
        /*067c*/ 	.word	0x000000ff
        /*0680*/ 	.word	0x00000098
        /*0684*/ 	.short	0x010a
        /*0686*/ 	.byte	0x07
	.zero		1


	//   ....[88]....
        /*0688*/ 	.word	0x00004920
        /*068c*/ 	.word	0x000000ff
        /*0690*/ 	.word	0x000000a0
        /*0694*/ 	.short	0x010a
        /*0696*/ 	.byte	0x07
	.zero		1


	//   ....[89]....
        /*0698*/ 	.word	0x00004960
        /*069c*/ 	.word	0x00000000
        /*06a0*/ 	.word	0x000000a8
        /*06a4*/ 	.short	0x010a
        /*06a6*/ 	.byte	0xff
	.zero		1


	//   ....[90]....
        /*06a8*/ 	.word	0x00004ca0
        /*06ac*/ 	.word	0x00000000
        /*06b0*/ 	.word	0x000000c0
        /*06b4*/ 	.short	0x010a
        /*06b6*/ 	.byte	0xff
	.zero		1


	//   ....[91]....
        /*06b8*/ 	.word	0x00004db0
        /*06bc*/ 	.word	0x00000000
        /*06c0*/ 	.word	0x00000000
        /*06c4*/ 	.short	0x0101
        /*06c6*/ 	.byte	0xff
	.zero		1


	//   ....[92]....
        /*06c8*/ 	.word	0x00005810
        /*06cc*/ 	.word	0x00000003
        /*06d0*/ 	.word	0x00000070
        /*06d4*/ 	.short	0x010a
        /*06d6*/ 	.byte	0xff
	.zero		1


	//   ....[93]....
        /*06d8*/ 	.word	0x00005850
        /*06dc*/ 	.word	0x0000006c
        /*06e0*/ 	.word	0x000000e0
        /*06e4*/ 	.short	0x010a
        /*06e6*/ 	.byte	0xff
	.zero		1


	//   ....[94]....
        /*06e8*/ 	.word	0x00005990
        /*06ec*/ 	.word	0x00000003
        /*06f0*/ 	.word	0x00000070
        /*06f4*/ 	.short	0x010a
        /*06f6*/ 	.byte	0xff
	.zero		1


	//   ....[95]....
        /*06f8*/ 	.word	0x00005ad0
        /*06fc*/ 	.word	0x00000000
        /*0700*/ 	.word	0x00000000
        /*0704*/ 	.short	0x0101
        /*0706*/ 	.byte	0xff
	.zero		1


	//   ....[96]....
        /*0708*/ 	.word	0x00005b50
        /*070c*/ 	.word	0x0000006c
        /*0710*/ 	.word	0x000000e0
        /*0714*/ 	.short	0x010a
        /*0716*/ 	.byte	0xff
	.zero		1


	//   ....[97]....
        /*0718*/ 	.word	0x00006ee0
        /*071c*/ 	.word	0x00000076
        /*0720*/ 	.word	0x00000070
        /*0724*/ 	.short	0x010a
        /*0726*/ 	.byte	0xff
	.zero		1


	//   ....[98]....
        /*0728*/ 	.word	0x00006fb0
        /*072c*/ 	.word	0x00000076
        /*0730*/ 	.word	0x00000070
        /*0734*/ 	.short	0x010a
        /*0736*/ 	.byte	0xff
	.zero		1


	//   ....[99]....
        /*0738*/ 	.word	0x00007110
        /*073c*/ 	.word	0x00000003
        /*0740*/ 	.word	0x00000000
        /*0744*/ 	.short	0x0101
        /*0746*/ 	.byte	0xff
	.zero		1


	//   ....[100]....
        /*0748*/ 	.word	0x00008480
        /*074c*/ 	.word	0x00000000
        /*0750*/ 	.word	0x00000070
        /*0754*/ 	.short	0x010a
        /*0756*/ 	.byte	0xff
	.zero		1


	//   ....[101]....
        /*0758*/ 	.word	0x00008550
        /*075c*/ 	.word	0x00000000
        /*0760*/ 	.word	0x00000070
        /*0764*/ 	.short	0x010a
        /*0766*/ 	.byte	0xff
	.zero		1


	//   ....[102]....
        /*0768*/ 	.word	0x00008690
        /*076c*/ 	.word	0x00000000
        /*0770*/ 	.word	0x00000000
        /*0774*/ 	.short	0x0101
        /*0776*/ 	.byte	0xff
	.zero		1


	//   ....[103]....
        /*0778*/ 	.word	0x00009a50
        /*077c*/ 	.word	0x00000000
        /*0780*/ 	.word	0x00000070
        /*0784*/ 	.short	0x010a
        /*0786*/ 	.byte	0xff
	.zero		1


	//   ....[104]....
        /*0788*/ 	.word	0x00009b20
        /*078c*/ 	.word	0x00000000
        /*0790*/ 	.word	0x00000070
        /*0794*/ 	.short	0x010a
        /*0796*/ 	.byte	0xff
	.zero		1


	//   ....[105]....
        /*0798*/ 	.word	0x00009c60
        /*079c*/ 	.word	0x00000000
        /*07a0*/ 	.word	0x00000000
        /*07a4*/ 	.short	0x0101
        /*07a6*/ 	.byte	0xff
	.zero		1


	//   ....[106]....
        /*07a8*/ 	.word	0x0000a0a0
        /*07ac*/ 	.word	0x000000ff
        /*07b0*/ 	.word	0x00000000
        /*07b4*/ 	.short	0x0101
        /*07b6*/ 	.byte	0x05
	.zero		1


	//   ....[107]....
        /*07b8*/ 	.word	0x0000b1e0
        /*07bc*/ 	.word	0x00000003
        /*07c0*/ 	.word	0x00000110
        /*07c4*/ 	.short	0x010a
        /*07c6*/ 	.byte	0xff
	.zero		1


	//   ....[108]....
        /*07c8*/ 	.word	0x0000b240
        /*07cc*/ 	.word	0x00000002
        /*07d0*/ 	.word	0x00000038
        /*07d4*/ 	.short	0x010a
        /*07d6*/ 	.byte	0xff
	.zero		1


	//   ....[109]....
        /*07d8*/ 	.word	0x0000b2a0
        /*07dc*/ 	.word	0x00000002
        /*07e0*/ 	.word	0x00000038
        /*07e4*/ 	.short	0x010a
        /*07e6*/ 	.byte	0xff
	.zero		1


	//   ....[110]....
        /*07e8*/ 	.word	0x0000b2f0
        /*07ec*/ 	.word	0x00000002
        /*07f0*/ 	.word	0x000000c0
        /*07f4*/ 	.short	0x010a
        /*07f6*/ 	.byte	0xff
	.zero		1


	//   ....[111]....
        /*07f8*/ 	.word	0x0000b350
        /*07fc*/ 	.word	0x00000000
        /*0800*/ 	.word	0x00000000
        /*0804*/ 	.short	0x010a
        /*0806*/ 	.byte	0xff
	.zero		1


	//   ....[112]....
        /*0808*/ 	.word	0x0000b3b0
        /*080c*/ 	.word	0x00000000
        /*0810*/ 	.word	0x00000000
        /*0814*/ 	.short	0x010a
        /*0816*/ 	.byte	0xff
	.zero		1


	//   ....[113]....
        /*0818*/ 	.word	0x0000b410
        /*081c*/ 	.word	0x00000000
        /*0820*/ 	.word	0x00000000
        /*0824*/ 	.short	0x010a
        /*0826*/ 	.byte	0xff
	.zero		1


	//   ....[114]....
        /*0828*/ 	.word	0x0000b470
        /*082c*/ 	.word	0x00000000
        /*0830*/ 	.word	0x00000000
        /*0834*/ 	.short	0x010a
        /*0836*/ 	.byte	0xff
	.zero		1


	//   ....[115]....
        /*0838*/ 	.word	0x0000b4d0
        /*083c*/ 	.word	0x00000000
        /*0840*/ 	.word	0x00000000
        /*0844*/ 	.short	0x010a
        /*0846*/ 	.byte	0xff
	.zero		1


	//   ....[116]....
        /*0848*/ 	.word	0x0000b530
        /*084c*/ 	.word	0x00000000
        /*0850*/ 	.word	0x00000000
        /*0854*/ 	.short	0x010a
        /*0856*/ 	.byte	0xff
	.zero		1


	//   ....[117]....
        /*0858*/ 	.word	0x0000b580
        /*085c*/ 	.word	0x00000000
        /*0860*/ 	.word	0x00000100
        /*0864*/ 	.short	0x010a
        /*0866*/ 	.byte	0xff
	.zero		1


	//   ....[118]....
        /*0868*/ 	.word	0x0000b5e0
        /*086c*/ 	.word	0x00000000
        /*0870*/ 	.word	0x000000d0
        /*0874*/ 	.short	0x010a
        /*0876*/ 	.byte	0xff
	.zero		1


	//   ....[119]....
        /*0878*/ 	.word	0x0000b630
        /*087c*/ 	.word	0x00000000
        /*0880*/ 	.word	0x000000c0
        /*0884*/ 	.short	0x010a
        /*0886*/ 	.byte	0xff
	.zero		1


	//   ....[120]....
        /*0888*/ 	.word	0x0000b690
        /*088c*/ 	.word	0x00000000
        /*0890*/ 	.word	0x000000d0
        /*0894*/ 	.short	0x010a
        /*0896*/ 	.byte	0xff
	.zero		1


	//   ....[121]....
        /*0898*/ 	.word	0x0000b6e0
        /*089c*/ 	.word	0x00000000
        /*08a0*/ 	.word	0x000000c0
        /*08a4*/ 	.short	0x010a
        /*08a6*/ 	.byte	0xff
	.zero		1


	//   ....[122]....
        /*08a8*/ 	.word	0x0000b740
        /*08ac*/ 	.word	0x00000003
        /*08b0*/ 	.word	0x000000f0
        /*08b4*/ 	.short	0x010a
        /*08b6*/ 	.byte	0xff
	.zero		1


	//   ....[123]....
        /*08b8*/ 	.word	0x0000b7a0
        /*08bc*/ 	.word	0x00000000
        /*08c0*/ 	.word	0x00000000
        /*08c4*/ 	.short	0x010a
        /*08c6*/ 	.byte	0xff
	.zero		1


	//   ....[124]....
        /*08c8*/ 	.word	0x0000b800
        /*08cc*/ 	.word	0x00000000
        /*08d0*/ 	.word	0x00000000
        /*08d4*/ 	.short	0x010a
        /*08d6*/ 	.byte	0xff
	.zero		1


	//   ....[125]....
        /*08d8*/ 	.word	0x0000b860
        /*08dc*/ 	.word	0x00000000
        /*08e0*/ 	.word	0x00000000
        /*08e4*/ 	.short	0x010a
        /*08e6*/ 	.byte	0xff
	.zero		1


	//   ....[126]....
        /*08e8*/ 	.word	0x0000b8b0
        /*08ec*/ 	.word	0x00000000
        /*08f0*/ 	.word	0x000000c0
        /*08f4*/ 	.short	0x010a
        /*08f6*/ 	.byte	0xff
	.zero		1


	//   ....[127]....
        /*08f8*/ 	.word	0x0000b910
        /*08fc*/ 	.word	0x00000000
        /*0900*/ 	.word	0x000000b8
        /*0904*/ 	.short	0x010a
        /*0906*/ 	.byte	0xff
	.zero		1


	//   ....[128]....
        /*0908*/ 	.word	0x0000b970
        /*090c*/ 	.word	0x00000003
        /*0910*/ 	.word	0x00000090
        /*0914*/ 	.short	0x010a
        /*0916*/ 	.byte	0xff
	.zero		1


	//   ....[129]....
        /*0918*/ 	.word	0x0000b9d0
        /*091c*/ 	.word	0x00000003
        /*0920*/ 	.word	0x00000098
        /*0924*/ 	.short	0x010a
        /*0926*/ 	.byte	0xff
	.zero		1


	//   ....[130]....
        /*0928*/ 	.word	0x0000ba30
        /*092c*/ 	.word	0x00000003
        /*0930*/ 	.word	0x000000a0
        /*0934*/ 	.short	0x010a
        /*0936*/ 	.byte	0xff
	.zero		1


	//   ....[131]....
        /*0938*/ 	.word	0x0000ba90
        /*093c*/ 	.word	0x00000003
        /*0940*/ 	.word	0x000000a8
        /*0944*/ 	.short	0x010a
        /*0946*/ 	.byte	0xff
	.zero		1


	//   ....[132]....
        /*0948*/ 	.word	0x0000baf0
        /*094c*/ 	.word	0x00000000
        /*0950*/ 	.word	0x00000090
        /*0954*/ 	.short	0x010a
        /*0956*/ 	.byte	0xff
	.zero		1


	//   ....[133]....
        /*0958*/ 	.word	0x0000bb50
        /*095c*/ 	.word	0x00000000
        /*0960*/ 	.word	0x00000098
        /*0964*/ 	.short	0x010a
        /*0966*/ 	.byte	0xff
	.zero		1


	//   ....[134]....
        /*0968*/ 	.word	0x0000bbb0
        /*096c*/ 	.word	0x00000000
        /*0970*/ 	.word	0x000000a0
        /*0974*/ 	.short	0x010a
        /*0976*/ 	.byte	0xff
	.zero		1


	//   ....[135]....
        /*0978*/ 	.word	0x0000bc00
        /*097c*/ 	.word	0x00000000
        /*0980*/ 	.word	0x000000c0
        /*0984*/ 	.short	0x010a
        /*0986*/ 	.byte	0xff
	.zero		1


	//   ....[136]....
        /*0988*/ 	.word	0x0000bc50
        /*098c*/ 	.word	0x00000003
        /*0990*/ 	.word	0x00000070
        /*0994*/ 	.short	0x010a
        /*0996*/ 	.byte	0xff
	.zero		1


	//   ....[137]....
        /*0998*/ 	.word	0x0000bca0
        /*099c*/ 	.word	0x0000006c
        /*09a0*/ 	.word	0x000000e0
        /*09a4*/ 	.short	0x010a
        /*09a6*/ 	.byte	0xff
	.zero		1


	//   ....[138]....
        /*09a8*/ 	.word	0x0000bcf0
        /*09ac*/ 	.word	0x00000076
        /*09b0*/ 	.word	0x00000070
        /*09b4*/ 	.short	0x010a
        /*09b6*/ 	.byte	0xff
	.zero		1


	//   ....[139]....
        /*09b8*/ 	.word	0x0000bd40
        /*09bc*/ 	.word	0x00000000
        /*09c0*/ 	.word	0x00000070
        /*09c4*/ 	.short	0x010a
        /*09c6*/ 	.byte	0xff
	.zero		1


	//   ....[140]....
        /*09c8*/ 	.word	0x0000bd90
        /*09cc*/ 	.word	0x00000000
        /*09d0*/ 	.word	0x00000070
        /*09d4*/ 	.short	0x010a
        /*09d6*/ 	.byte	0xff
	.zero		1


	//----- nvinfo : EIATTR_NUM_MBARRIERS
	.align		4
.L_48:
        /*09d8*/ 	.byte	0x03, 0x38
        /*09da*/ 	.short	0x0024


	//----- nvinfo : EIATTR_EXIT_INSTR_OFFSETS
	.align		4
        /*09dc*/ 	.byte	0x04, 0x1c
        /*09de*/ 	.short	(.L_50 - .L_49)


	//   ....[0]....
.L_49:
        /*09e0*/ 	.word	0x000026e0


	//   ....[1]....
        /*09e4*/ 	.word	0x00002bd0


	//   ....[2]....
        /*09e8*/ 	.word	0x00002c30


	//   ....[3]....
        /*09ec*/ 	.word	0x00003930


	//   ....[4]....
        /*09f0*/ 	.word	0x00004990


	//   ....[5]....
        /*09f4*/ 	.word	0x000049d0


	//   ....[6]....
        /*09f8*/ 	.word	0x0000b1d0


	//----- nvinfo : EIATTR_MAX_THREADS
	.align		4
.L_50:
        /*09fc*/ 	.byte	0x04, 0x05
        /*09fe*/ 	.short	(.L_52 - .L_51)
.L_51:
        /*0a00*/ 	.word	0x00000100
        /*0a04*/ 	.word	0x00000001
        /*0a08*/ 	.word	0x00000001


	//----- nvinfo : EIATTR_CRS_STACK_SIZE
	.align		4
.L_52:
        /*0a0c*/ 	.byte	0x04, 0x1e
        /*0a0e*/ 	.short	(.L_54 - .L_53)
.L_53:
        /*0a10*/ 	.word	0x00000000


	//----- nvinfo : EIATTR_CBANK_PARAM_SIZE
	.align		4
.L_54:
        /*0a14*/ 	.byte	0x03, 0x19
        /*0a16*/ 	.short	0x0800


	//----- nvinfo : EIATTR_PARAM_CBANK
	.align		4
        /*0a18*/ 	.byte	0x04, 0x0a
        /*0a1a*/ 	.short	(.L_56 - .L_55)
	.align		4
.L_55:
        /*0a1c*/ 	.word	index@(.nv.constant0._ZN7cutlass13device_kernelINS_4gemm6kernel13GemmUniversalIN4cute5tupleIJiiiiEEENS1_10collective13CollectiveMmaINS1_35MainloopSm100TmaUmmaWarpSpecializedILi7ELi2ELi2ENS5_IJNS4_1CILi1EEESB_SB_EEEEENS5_IJNSA_ILi128EEENSA_ILi256EEENSA_ILi64EEEEEEaNS5_IJlSB_lEEEaSI_NS4_8TiledMMAINS4_8MMA_AtomIJNS4_15SM100_MMA_S8_SSIaaiLi128ELi256ELNS4_4UMMA5MajorE0ELSN_0ELNSM_8SaturateE0EEEEEENS4_6LayoutISC_NS5_IJNSA_ILi0EEESS_SS_EEEEENS5_IJNS4_10UnderscoreESV_SV_EEEEENS4_13SM90_TMA_LOADENS4_14ComposedLayoutINS4_7SwizzleILi2ELi4ELi3EEENS4_18smem_ptr_flag_bitsILi8EEENSR_INS5_IJNSA_ILi8EEESG_EEENS5_IJSG_SB_EEEEEEEvNS4_8identityESY_S18_vS19_EENS_8epilogue10collective18CollectiveEpilogueINS1B_23Sm100TmaWarpSpecializedILi4ELi2ELi64ELb0ELb0EEEJSH_NS5_IJNSR_ISE_SB_EENSR_ISG_SB_EEEEEaSI_aSI_NS1B_6fusion15FusionCallbacksIS1F_NS1J_17LinearCombinationIaiaiLNS_15FloatRoundStyleE2EEESH_S1I_JEEENS4_5SM1004TMEM4LOAD26SM100_TMEM_LOAD_32dp32b64xESY_S18_NS4_39AutoVectorizingCopyWithAssumedAlignmentILi128EEENS4_14SM90_TMA_STOREES18_S1U_S1U_EEEvvEEEEvNT_6ParamsE)
        /*0a20*/ 	.short	0x0380
        /*0a22*/ 	.short	0x0800


	//----- nvinfo : EIATTR_SW_WAR
	.align		4
.L_56:
        /*0a24*/ 	.byte	0x04, 0x36
        /*0a26*/ 	.short	(.L_58 - .L_57)
.L_57:
        /*0a28*/ 	.word	0x00000008
.L_58:


//--------------------- .nv.callgraph             --------------------------
	.section	.nv.callgraph,"",@"SHT_CUDA_CALLGRAPH"
	.align	4
	.sectionentsize	8
	.align		4
        /*0000*/ 	.word	0x00000000
	.align		4
        /*0004*/ 	.word	0xffffffff
	.align		4
        /*0008*/ 	.word	index@(_ZN7cutlass13device_kernelINS_4gemm6kernel13GemmUniversalIN4cute5tupleIJiiiiEEENS1_10collective13CollectiveMmaINS1_35MainloopSm100TmaUmmaWarpSpecializedILi7ELi2ELi2ENS5_IJNS4_1CILi1EEESB_SB_EEEEENS5_IJNSA_ILi128EEENSA_ILi256EEENSA_ILi64EEEEEEaNS5_IJlSB_lEEEaSI_NS4_8TiledMMAINS4_8MMA_AtomIJNS4_15SM100_MMA_S8_SSIaaiLi128ELi256ELNS4_4UMMA5MajorE0ELSN_0ELNSM_8SaturateE0EEEEEENS4_6LayoutISC_NS5_IJNSA_ILi0EEESS_SS_EEEEENS5_IJNS4_10UnderscoreESV_SV_EEEEENS4_13SM90_TMA_LOADENS4_14ComposedLayoutINS4_7SwizzleILi2ELi4ELi3EEENS4_18smem_ptr_flag_bitsILi8EEENSR_INS5_IJNSA_ILi8EEESG_EEENS5_IJSG_SB_EEEEEEEvNS4_8identityESY_S18_vS19_EENS_8epilogue10collective18CollectiveEpilogueINS1B_23Sm100TmaWarpSpecializedILi4ELi2ELi64ELb0ELb0EEEJSH_NS5_IJNSR_ISE_SB_EENSR_ISG_SB_EEEEEaSI_aSI_NS1B_6fusion15FusionCallbacksIS1F_NS1J_17LinearCombinationIaiaiLNS_15FloatRoundStyleE2EEESH_S1I_JEEENS4_5SM1004TMEM4LOAD26SM100_TMEM_LOAD_32dp32b64xESY_S18_NS4_39AutoVectorizingCopyWithAssumedAlignmentILi128EEENS4_14SM90_TMA_STOREES18_S1U_S1U_EEEvvEEEEvNT_6ParamsE)
	.align		4
        /*000c*/ 	.word	index@(__assertfail)
	.align		4
        /*0010*/ 	.word	0x00000000
	.align		4
        /*0014*/ 	.word	0xfffffffe
	.align		4
        /*0018*/ 	.word	0x00000000
	.align		4
        /*001c*/ 	.word	0xfffffffd
	.align		4
        /*0020*/ 	.word	0x00000000
	.align		4
        /*0024*/ 	.word	0xfffffffc


//--------------------- .nv.constant4             --------------------------
	.section	.nv.constant4,"a",@progbits
	.align	8
	.align		8
.nv.constant4:
        /*0000*/ 	.dword	__assertfail
	.align		8
        /*0008*/ 	.dword	__unnamed_1
	.align		8
        /*0010*/ 	.dword	__unnamed_2
	.align		8
        /*0018*/ 	.dword	__unnamed_3
	.align		8
        /*0020*/ 	.dword	_ZN40_INTERNAL_029f09af_4_k_cu_d5b24dfc_236194cuda3std3__45__cpo5beginE
	.align		8
        /*0028*/ 	.dword	_ZN40_INTERNAL_029f09af_4_k_cu_d5b24dfc_236194cuda3std3__45__cpo3endE
	.align		8
        /*0030*/ 	.dword	_ZN40_INTERNAL_029f09af_4_k_cu_d5b24dfc_236194cuda3std3__45__cpo6cbeginE
	.align		8
        /*0038*/ 	.dword	_ZN40_INTERNAL_029f09af_4_k_cu_d5b24dfc_236194cuda3std3__45__cpo4cendE
	.align		8
        /*0040*/ 	.dword	_ZN40_INTERNAL_029f09af_4_k_cu_d5b24dfc_236194cuda3std3__442_GLOBAL__N__029f09af_4_k_cu_d5b24dfc_236196ignoreE
	.align		8
        /*0048*/ 	.dword	_ZN40_INTERNAL_029f09af_4_k_cu_d5b24dfc_236194cuda3std3__419piecewise_constructE
	.align		8
        /*0050*/ 	.dword	_ZN40_INTERNAL_029f09af_4_k_cu_d5b24dfc_236194cuda3std3__48in_placeE
	.align		8
        /*0058*/ 	.dword	_ZN40_INTERNAL_029f09af_4_k_cu_d5b24dfc_236194cuda3std6ranges3__45__cpo4swapE
	.align		8
        /*0060*/ 	.dword	_ZN40_INTERNAL_029f09af_4_k_cu_d5b24dfc_236194cuda3std6ranges3__45__cpo9iter_moveE
	.align		8
        /*0068*/ 	.dword	_ZN40_INTERNAL_029f09af_4_k_cu_d5b24dfc_236194cute7productE
	.align		8
        /*0070*/ 	.dword	_ZN40_INTERNAL_029f09af_4_k_cu_d5b24dfc_236194cute1_E
	.align		8
        /*0078*/ 	.dword	$str$25
	.align		8
        /*0080*/ 	.dword	$str$26
	.align		8
        /*0088*/ 	.dword	$str$27
	.align		8
        /*0090*/ 	.dword	$str$28


//--------------------- .text._ZN7cutlass13device_kernelINS_4gemm6kernel13GemmUniversalIN4cute5tupleIJiiiiEEENS1_10collective13CollectiveMmaINS1_35MainloopSm100TmaUmmaWarpSpecializedILi7ELi2ELi2ENS5_IJNS4_1CILi1EEESB_SB_EEEEENS5_IJNSA_ILi128EEENSA_ILi256EEENSA_ILi64EEEEEEaNS5_IJlSB_lEEEaSI_NS4_8TiledMMAINS4_8MMA_AtomIJNS4_15SM100_MMA_S8_SSIaaiLi128ELi256ELNS4_4UMMA5MajorE0ELSN_0ELNSM_8SaturateE0EEEEEENS4_6LayoutISC_NS5_IJNSA_ILi0EEESS_SS_EEEEENS5_IJNS4_10UnderscoreESV_SV_EEEEENS4_13SM90_TMA_LOADENS4_14ComposedLayoutINS4_7SwizzleILi2ELi4ELi3EEENS4_18smem_ptr_flag_bitsILi8EEENSR_INS5_IJNSA_ILi8EEESG_EEENS5_IJSG_SB_EEEEEEEvNS4_8identityESY_S18_vS19_EENS_8epilogue10collective18CollectiveEpilogueINS1B_23Sm100TmaWarpSpecializedILi4ELi2ELi64ELb0ELb0EEEJSH_NS5_IJNSR_ISE_SB_EENSR_ISG_SB_EEEEEaSI_aSI_NS1B_6fusion15FusionCallbacksIS1F_NS1J_17LinearCombinationIaiaiLNS_15FloatRoundStyleE2EEESH_S1I_JEEENS4_5SM1004TMEM4LOAD26SM100_TMEM_LOAD_32dp32b64xESY_S18_NS4_39AutoVectorizingCopyWithAssumedAlignmentILi128EEENS4_14SM90_TMA_STOREES18_S1U_S1U_EEEvvEEEEvNT_6ParamsE --------------------------
	.section	.text._ZN7cutlass13device_kernelINS_4gemm6kernel13GemmUniversalIN4cute5tupleIJiiiiEEENS1_10collective13CollectiveMmaINS1_35MainloopSm100TmaUmmaWarpSpecializedILi7ELi2ELi2ENS5_IJNS4_1CILi1EEESB_SB_EEEEENS5_IJNSA_ILi128EEENSA_ILi256EEENSA_ILi64EEEEEEaNS5_IJlSB_lEEEaSI_NS4_8TiledMMAINS4_8MMA_AtomIJNS4_15SM100_MMA_S8_SSIaaiLi128ELi256ELNS4_4UMMA5MajorE0ELSN_0ELNSM_8SaturateE0EEEEEENS4_6LayoutISC_NS5_IJNSA_ILi0EEESS_SS_EEEEENS5_IJNS4_10UnderscoreESV_SV_EEEEENS4_13SM90_TMA_LOADENS4_14ComposedLayoutINS4_7SwizzleILi2ELi4ELi3EEENS4_18smem_ptr_flag_bitsILi8EEENSR_INS5_IJNSA_ILi8EEESG_EEENS5_IJSG_SB_EEEEEEEvNS4_8identityESY_S18_vS19_EENS_8epilogue10collective18CollectiveEpilogueINS1B_23Sm100TmaWarpSpecializedILi4ELi2ELi64ELb0ELb0EEEJSH_NS5_IJNSR_ISE_SB_EENSR_ISG_SB_EEEEEaSI_aSI_NS1B_6fusion15FusionCallbacksIS1F_NS1J_17LinearCombinationIaiaiLNS_15FloatRoundStyleE2EEESH_S1I_JEEENS4_5SM1004TMEM4LOAD26SM100_TMEM_LOAD_32dp32b64xESY_S18_NS4_39AutoVectorizingCopyWithAssumedAlignmentILi128EEENS4_14SM90_TMA_STOREES18_S1U_S1U_EEEvvEEEEvNT_6ParamsE,"ax",@progbits
	.align	128
.text._ZN7cutlass13device_kernelINS_4gemm6kernel13GemmUniversalIN4cute5tupleIJiiiiEEENS1_10collective13CollectiveMmaINS1_35MainloopSm100TmaUmmaWarpSpecializedILi7ELi2ELi2ENS5_IJNS4_1CILi1EEESB_SB_EEEEENS5_IJNSA_ILi128EEENSA_ILi256EEENSA_ILi64EEEEEEaNS5_IJlSB_lEEEaSI_NS4_8TiledMMAINS4_8MMA_AtomIJNS4_15SM100_MMA_S8_SSIaaiLi128ELi256ELNS4_4UMMA5MajorE0ELSN_0ELNSM_8SaturateE0EEEEEENS4_6LayoutISC_NS5_IJNSA_ILi0EEESS_SS_EEEEENS5_IJNS4_10UnderscoreESV_SV_EEEEENS4_13SM90_TMA_LOADENS4_14ComposedLayoutINS4_7SwizzleILi2ELi4ELi3EEENS4_18smem_ptr_flag_bitsILi8EEENSR_INS5_IJNSA_ILi8EEESG_EEENS5_IJSG_SB_EEEEEEEvNS4_8identityESY_S18_vS19_EENS_8epilogue10collective18CollectiveEpilogueINS1B_23Sm100TmaWarpSpecializedILi4ELi2ELi64ELb0ELb0EEEJSH_NS5_IJNSR_ISE_SB_EENSR_ISG_SB_EEEEEaSI_aSI_NS1B_6fusion15FusionCallbacksIS1F_NS1J_17LinearCombinationIaiaiLNS_15FloatRoundStyleE2EEESH_S1I_JEEENS4_5SM1004TMEM4LOAD26SM100_TMEM_LOAD_32dp32b64xESY_S18_NS4_39AutoVectorizingCopyWithAssumedAlignmentILi128EEENS4_14SM90_TMA_STOREES18_S1U_S1U_EEEvvEEEEvNT_6ParamsE:
        .type           _ZN7cutlass13device_kernelINS_4gemm6kernel13GemmUniversalIN4cute5tupleIJiiiiEEENS1_10collective13CollectiveMmaINS1_35MainloopSm100TmaUmmaWarpSpecializedILi7ELi2ELi2ENS5_IJNS4_1CILi1EEESB_SB_EEEEENS5_IJNSA_ILi128EEENSA_ILi256EEENSA_ILi64EEEEEEaNS5_IJlSB_lEEEaSI_NS4_8TiledMMAINS4_8MMA_AtomIJNS4_15SM100_MMA_S8_SSIaaiLi128ELi256ELNS4_4UMMA5MajorE0ELSN_0ELNSM_8SaturateE0EEEEEENS4_6LayoutISC_NS5_IJNSA_ILi0EEESS_SS_EEEEENS5_IJNS4_10UnderscoreESV_SV_EEEEENS4_13SM90_TMA_LOADENS4_14ComposedLayoutINS4_7SwizzleILi2ELi4ELi3EEENS4_18smem_ptr_flag_bitsILi8EEENSR_INS5_IJNSA_ILi8EEESG_EEENS5_IJSG_SB_EEEEEEEvNS4_8identityESY_S18_vS19_EENS_8epilogue10collective18CollectiveEpilogueINS1B_23Sm100TmaWarpSpecializedILi4ELi2ELi64ELb0ELb0EEEJSH_NS5_IJNSR_ISE_SB_EENSR_ISG_SB_EEEEEaSI_aSI_NS1B_6fusion15FusionCallbacksIS1F_NS1J_17LinearCombinationIaiaiLNS_15FloatRoundStyleE2EEESH_S1I_JEEENS4_5SM1004TMEM4LOAD26SM100_TMEM_LOAD_32dp32b64xESY_S18_NS4_39AutoVectorizingCopyWithAssumedAlignmentILi128EEENS4_14SM90_TMA_STOREES18_S1U_S1U_EEEvvEEEEvNT_6ParamsE,@function
        .size           _ZN7cutlass13device_kernelINS_4gemm6kernel13GemmUniversalIN4cute5tupleIJiiiiEEENS1_10collective13CollectiveMmaINS1_35MainloopSm100TmaUmmaWarpSpecializedILi7ELi2ELi2ENS5_IJNS4_1CILi1EEESB_SB_EEEEENS5_IJNSA_ILi128EEENSA_ILi256EEENSA_ILi64EEEEEEaNS5_IJlSB_lEEEaSI_NS4_8TiledMMAINS4_8MMA_AtomIJNS4_15SM100_MMA_S8_SSIaaiLi128ELi256ELNS4_4UMMA5MajorE0ELSN_0ELNSM_8SaturateE0EEEEEENS4_6LayoutISC_NS5_IJNSA_ILi0EEESS_SS_EEEEENS5_IJNS4_10UnderscoreESV_SV_EEEEENS4_13SM90_TMA_LOADENS4_14ComposedLayoutINS4_7SwizzleILi2ELi4ELi3EEENS4_18smem_ptr_flag_bitsILi8EEENSR_INS5_IJNSA_ILi8EEESG_EEENS5_IJSG_SB_EEEEEEEvNS4_8identityESY_S18_vS19_EENS_8epilogue10collective18CollectiveEpilogueINS1B_23Sm100TmaWarpSpecializedILi4ELi2ELi64ELb0ELb0EEEJSH_NS5_IJNSR_ISE_SB_EENSR_ISG_SB_EEEEEaSI_aSI_NS1B_6fusion15FusionCallbacksIS1F_NS1J_17LinearCombinationIaiaiLNS_15FloatRoundStyleE2EEESH_S1I_JEEENS4_5SM1004TMEM4LOAD26SM100_TMEM_LOAD_32dp32b64xESY_S18_NS4_39AutoVectorizingCopyWithAssumedAlignmentILi128EEENS4_14SM90_TMA_STOREES18_S1U_S1U_EEEvvEEEEvNT_6ParamsE,(.L_x_173 - _ZN7cutlass13device_kernelINS_4gemm6kernel13GemmUniversalIN4cute5tupleIJiiiiEEENS1_10collective13CollectiveMmaINS1_35MainloopSm100TmaUmmaWarpSpecializedILi7ELi2ELi2ENS5_IJNS4_1CILi1EEESB_SB_EEEEENS5_IJNSA_ILi128EEENSA_ILi256EEENSA_ILi64EEEEEEaNS5_IJlSB_lEEEaSI_NS4_8TiledMMAINS4_8MMA_AtomIJNS4_15SM100_MMA_S8_SSIaaiLi128ELi256ELNS4_4UMMA5MajorE0ELSN_0ELNSM_8SaturateE0EEEEEENS4_6LayoutISC_NS5_IJNSA_ILi0EEESS_SS_EEEEENS5_IJNS4_10UnderscoreESV_SV_EEEEENS4_13SM90_TMA_LOADENS4_14ComposedLayoutINS4_7SwizzleILi2ELi4ELi3EEENS4_18smem_ptr_flag_bitsILi8EEENSR_INS5_IJNSA_ILi8EEESG_EEENS5_IJSG_SB_EEEEEEEvNS4_8identityESY_S18_vS19_EENS_8epilogue10collective18CollectiveEpilogueINS1B_23Sm100TmaWarpSpecializedILi4ELi2ELi64ELb0ELb0EEEJSH_NS5_IJNSR_ISE_SB_EENSR_ISG_SB_EEEEEaSI_aSI_NS1B_6fusion15FusionCallbacksIS1F_NS1J_17LinearCombinationIaiaiLNS_15FloatRoundStyleE2EEESH_S1I_JEEENS4_5SM1004TMEM4LOAD26SM100_TMEM_LOAD_32dp32b64xESY_S18_NS4_39AutoVectorizingCopyWithAssumedAlignmentILi128EEENS4_14SM90_TMA_STOREES18_S1U_S1U_EEEvvEEEEvNT_6ParamsE)
        .other          _ZN7cutlass13device_kernelINS_4gemm6kernel13GemmUniversalIN4cute5tupleIJiiiiEEENS1_10collective13CollectiveMmaINS1_35MainloopSm100TmaUmmaWarpSpecializedILi7ELi2ELi2ENS5_IJNS4_1CILi1EEESB_SB_EEEEENS5_IJNSA_ILi128EEENSA_ILi256EEENSA_ILi64EEEEEEaNS5_IJlSB_lEEEaSI_NS4_8TiledMMAINS4_8MMA_AtomIJNS4_15SM100_MMA_S8_SSIaaiLi128ELi256ELNS4_4UMMA5MajorE0ELSN_0ELNSM_8SaturateE0EEEEEENS4_6LayoutISC_NS5_IJNSA_ILi0EEESS_SS_EEEEENS5_IJNS4_10UnderscoreESV_SV_EEEEENS4_13SM90_TMA_LOADENS4_14ComposedLayoutINS4_7SwizzleILi2ELi4ELi3EEENS4_18smem_ptr_flag_bitsILi8EEENSR_INS5_IJNSA_ILi8EEESG_EEENS5_IJSG_SB_EEEEEEEvNS4_8identityESY_S18_vS19_EENS_8epilogue10collective18CollectiveEpilogueINS1B_23Sm100TmaWarpSpecializedILi4ELi2ELi64ELb0ELb0EEEJSH_NS5_IJNSR_ISE_SB_EENSR_ISG_SB_EEEEEaSI_aSI_NS1B_6fusion15FusionCallbacksIS1F_NS1J_17LinearCombinationIaiaiLNS_15FloatRoundStyleE2EEESH_S1I_JEEENS4_5SM1004TMEM4LOAD26SM100_TMEM_LOAD_32dp32b64xESY_S18_NS4_39AutoVectorizingCopyWithAssumedAlignmentILi128EEENS4_14SM90_TMA_STOREES18_S1U_S1U_EEEvvEEEEvNT_6ParamsE,@"STO_CUDA_ENTRY STV_DEFAULT"
_ZN7cutlass13device_kernelINS_4gemm6kernel13GemmUniversalIN4cute5tupleIJiiiiEEENS1_10collective13CollectiveMmaINS1_35MainloopSm100TmaUmmaWarpSpecializedILi7ELi2ELi2ENS5_IJNS4_1CILi1EEESB_SB_EEEEENS5_IJNSA_ILi128EEENSA_ILi256EEENSA_ILi64EEEEEEaNS5_IJlSB_lEEEaSI_NS4_8TiledMMAINS4_8MMA_AtomIJNS4_15SM100_MMA_S8_SSIaaiLi128ELi256ELNS4_4UMMA5MajorE0ELSN_0ELNSM_8SaturateE0EEEEEENS4_6LayoutISC_NS5_IJNSA_ILi0EEESS_SS_EEEEENS5_IJNS4_10UnderscoreESV_SV_EEEEENS4_13SM90_TMA_LOADENS4_14ComposedLayoutINS4_7SwizzleILi2ELi4ELi3EEENS4_18smem_ptr_flag_bitsILi8EEENSR_INS5_IJNSA_ILi8EEESG_EEENS5_IJSG_SB_EEEEEEEvNS4_8identityESY_S18_vS19_EENS_8epilogue10collective18CollectiveEpilogueINS1B_23Sm100TmaWarpSpecializedILi4ELi2ELi64ELb0ELb0EEEJSH_NS5_IJNSR_ISE_SB_EENSR_ISG_SB_EEEEEaSI_aSI_NS1B_6fusion15FusionCallbacksIS1F_NS1J_17LinearCombinationIaiaiLNS_15FloatRoundStyleE2EEESH_S1I_JEEENS4_5SM1004TMEM4LOAD26SM100_TMEM_LOAD_32dp32b64xESY_S18_NS4_39AutoVectorizingCopyWithAssumedAlignmentILi128EEENS4_14SM90_TMA_STOREES18_S1U_S1U_EEEvvEEEEvNT_6ParamsE:
[----:B------:R-:W1:Y:S01]  /*0000*/  LDC R1, c[0x0][0x37c] ;  /* 0x0000df00ff017b82 */ /* 0x000e620000000800 */
[----:B------:R-:W2:Y:S01]  /*0010*/  S2R R167, SR_TID.X ;  /* 0x0000000000a77919 */ /* 0x000ea20000002100 */
[----:B------:R-:W3:Y:S01]  /*0020*/  LDCU.64 UR4, c[0x0][0x890] ;  /* 0x00011200ff0477ac */ /* 0x000ee20008000a00 */
[----:B------:R-:W-:Y:S02]  /*0030*/  PRMT R151, RZ, 0x7610, R151 ;  /* 0x00007610ff977816 */ /* 0x000fe40000000097 */
[----:B------:R-:W-:Y:S01]  /*0040*/  ELECT P5, URZ, PT ;  /* 0x0000000000ff782f */ /* 0x000fe200038a0000 */
[----:B------:R-:W4:Y:S01]  /*0050*/  LDCU.64 UR46, c[0x0][0x358] ;  /* 0x00006b00ff2e77ac */ /* 0x000f220008000a00 */
[----:B---3--:R-:W-:-:S04]  /*0060*/  UISETP.NE.U32.AND UP0, UPT, UR4, URZ, UPT ;  /* 0x000000ff0400728c */ /* 0x008fc8000bf05070 */
[----:B------:R-:W-:Y:S01]  /*0070*/  UISETP.NE.AND.EX UP0, UPT, UR5, URZ, UPT, UP0 ;  /* 0x000000ff0500728c */ /* 0x000fe2000bf05300 */
[----:B--2---:R-:W-:-:S05]  /*0080*/  SHF.R.U32.HI R154, RZ, 0x5, R167 ;  /* 0x00000005ff9a7819 */ /* 0x004fca00000116a7 */
[----:B------:R-:W2:Y:S02]  /*0090*/  SHFL.IDX PT, R0, R154, RZ, 0x1f ;  /* 0x00001fff9a007589 */ /* 0x000ea400000e0000 */
[----:B--2---:R-:W-:Y:S01]  /*00a0*/  R2UR UR8, R0 ;  /* 0x00000000000872ca */ /* 0x004fe200000e0000 */
[----:B-1--4-:R-:W-:-:S14]  /*00b0*/  BRA.U UP0, `(.L_x_0) ;  /* 0x00000001002c7547 */ /* 0x012fdc000b800000 */
[----:B------:R-:W1:Y:S02]  /*00c0*/  LDCU.64 UR6, c[0x0][0x888] ;  /* 0x00011100ff0677ac */ /* 0x000e640008000a00 */
[----:B-1----:R-:W-:-:S04]  /*00d0*/  UISETP.NE.U32.AND UP0, UPT, UR6, URZ, UPT ;  /* 0x000000ff0600728c */ /* 0x002fc8000bf05070 */
[----:B------:R-:W-:-:S09]  /*00e0*/  UISETP.NE.AND.EX UP0, UPT, UR7, URZ, UPT, UP0 ;  /* 0x000000ff0700728c */ /* 0x000fd2000bf05300 */
[----:B------:R-:W-:Y:S05]  /*00f0*/  BRA.U !UP0, `(.L_x_1) ;  /* 0x0000000108107547 */ /* 0x000fea000b800000 */
[----:B------:R-:W1:Y:S02]  /*0100*/  LDC.64 R82, c[0x0][0x888] ;  /* 0x00022200ff527b82 */ /* 0x000e640000000a00 */
[----:B-1----:R1:W5:Y:S01]  /*0110*/  LDG.E R82, desc[UR46][R82.64] ;  /* 0x0000002e52527981 */ /* 0x002362000c1e1900 */
[----:B------:R-:W-:Y:S01]  /*0120*/  HFMA2 R151, -RZ, RZ, 0, 5.9604644775390625e-08 ;  /* 0x00000001ff977431 */ /* 0x000fe200000001ff */
[----:B------:R-:W-:Y:S05]  /*0130*/  BRA `(.L_x_0) ;  /* 0x00000000000c7947 */ /* 0x000fea0003800000 */
.L_x_1:
[----:B------:R-:W1:Y:S01]  /*0140*/  LDCU UR6, c[0x0][0x880] ;  /* 0x00011000ff0677ac */ /* 0x000e620008000800 */
[----:B------:R-:W-:Y:S01]  /*0150*/  HFMA2 R151, -RZ, RZ, 0, 5.9604644775390625e-08 ;  /* 0x00000001ff977431 */ /* 0x000fe200000001ff */
[----:B-1----:R-:W-:-:S07]  /*0160*/  MOV R82, UR6 ;  /* 0x0000000600527c02 */ /* 0x002fce0008000f00 */
.L_x_0:
[----:B------:R-:W2:Y:S02]  /*0170*/  LDCU.64 UR6, c[0x0][0x8b0] ;  /* 0x00011600ff0677ac */ /* 0x000ea40008000a00 */
[----:B--2---:R-:W-:-:S04]  /*0180*/  UISETP.NE.U32.AND UP0, UPT, UR6, URZ, UPT ;  /* 0x000000ff0600728c */ /* 0x004fc8000bf05070 */
[----:B------:R-:W-:-:S09]  /*0190*/  UISETP.NE.AND.EX UP0, UPT, UR7, URZ, UPT, UP0 ;  /* 0x000000ff0700728c */ /* 0x000fd2000bf05300 */
[----:B------:R-:W-:Y:S05]  /*01a0*/  BRA.U UP0, `(.L_x_2) ;  /* 0x0000000100247547 */ /* 0x000fea000b800000 */
[----:B------:R-:W2:Y:S02]  /*01b0*/  LDCU.64 UR6, c[0x0][0x8a8] ;  /* 0x00011500ff0677ac */ /* 0x000ea40008000a00 */
[----:B--2---:R-:W-:-:S04]  /*01c0*/  UISETP.NE.U32.AND UP0, UPT, UR6, URZ, UPT ;  /* 0x000000ff0600728c */ /* 0x004fc8000bf05070 */
[----:B------:R-:W-:-:S09]  /*01d0*/  UISETP.NE.AND.EX UP0, UPT, UR7, URZ, UPT, UP0 ;  /* 0x000000ff0700728c */ /* 0x000fd2000bf05300 */
[----:B------:R-:W-:Y:S05]  /*01e0*/  BRA.U !UP0, `(.L_x_3) ;  /* 0x00000001080c7547 */ /* 0x000fea000b800000 */
[----:B------:R-:W2:Y:S02]  /*01f0*/  LDC.64 R78, c[0x0][0x8a8] ;  /* 0x00022a00ff4e7b82 */ /* 0x000ea40000000a00 */
[----:B--2---:R2:W5:Y:S01]  /*0200*/  LDG.E R78, desc[UR46][R78.64] ;  /* 0x0000002e4e4e7981 */ /* 0x004562000c1e1900 */
[----:B------:R-:W-:Y:S05]  /*0210*/  BRA `(.L_x_2) ;  /* 0x0000000000087947 */ /* 0x000fea0003800000 */
.L_x_3:
[----:B------:R-:W2:Y:S02]  /*0220*/  LDCU UR6, c[0x0][0x8a0] ;  /* 0x00011400ff0677ac */ /* 0x000ea40008000800 */
[----:B--2---:R-:W-:Y:S02]  /*0230*/  MOV R78, UR6 ;  /* 0x00000006004e7c02 */ /* 0x004fe40008000f00 */
.L_x_2:
[----:B------:R-:W-:Y:S01]  /*0240*/  IMAD.U32 R0, RZ, RZ, UR8 ;  /* 0x00000008ff007e24 */ /* 0x000fe2000f8e00ff */
[----:B------:R-:W-:Y:S04]  /*0250*/  BSSY.RECONVERGENT B0, `(.L_x_4) ;  /* 0x000000c000007945 */ /* 0x000fe80003800200 */
[C---:B------:R-:W-:Y:S02]  /*0260*/  ISETP.NE.OR P1, PT, R0.reuse, 0x1, !P5 ;  /* 0x000000010000780c */ /* 0x040fe40006f25670 */
[----:B------:R-:W-:-:S11]  /*0270*/  ISETP.NE.OR P0, PT, R0, 0x3, !P5 ;  /* 0x000000030000780c */ /* 0x000fd60006f05670 */
[----:B------:R-:W-:Y:S05]  /*0280*/  @P1 BRA `(.L_x_5) ;  /* 0x0000000000201947 */ /* 0x000fea0003800000 */
[----:B------:R-:W3:Y:S02]  /*0290*/  LDCU.64 UR6, c[0x0][0x348] ;  /* 0x00006900ff0677ac */ /* 0x000ee40008000a00 */
[----:B---3--:R-:W-:Y:S02]  /*02a0*/  UIADD3 UR10, UP1, UPT, UR6, 0x80, URZ ;  /* 0x00000080060a7890 */ /* 0x008fe4000ff3e0ff */
[----:B------:R-:W-:Y:S02]  /*02b0*/  UIADD3 UR6, UP0, UPT, UR6, 0x180, URZ ;  /* 0x0000018006067890 */ /* 0x000fe4000ff1e0ff */
[----:B------:R-:W-:Y:S02]  /*02c0*/  UIADD3.X UR11, UPT, UPT, URZ, UR7, URZ, UP1, !UPT ;  /* 0x00000007ff0b7290 */ /* 0x000fe40008ffe4ff */
[----:B------:R-:W-:-:S07]  /*02d0*/  UIADD3.X UR7, UPT, UPT, URZ, UR7, URZ, UP0, !UPT ;  /* 0x00000007ff077290 */ /* 0x000fce00087fe4ff */
[----:B------:R3:W-:Y:S02]  /*02e0*/  UTMACCTL.PF [UR10] ;  /* 0x000000000a0079b9 */ /* 0x0007e40008040000 */
[----:B------:R3:W-:Y:S02]  /*02f0*/  UTMACCTL.PF [UR6] ;  /* 0x00000000060079b9 */ /* 0x0007e40008040000 */
[----:B---3--:R-:W-:Y:S01]  /*0300*/  NOP ;  /* 0x0000000000007918 */ /* 0x008fe20000000000 */
.L_x_5:
[----:B------:R-:W-:Y:S05]  /*0310*/  BSYNC.RECONVERGENT B0 ;  /* 0x0000000000007941 */ /* 0x000fea0003800200 */
.L_x_4:
[----:B------:R-:W-:Y:S04]  /*0320*/  BSSY.RECONVERGENT B0, `(.L_x_6) ;  /* 0x000000a000007945 */ /* 0x000fe80003800200 */
        /* <DEDUP_REMOVED lines=9> */
.L_x_7:
[----:B------:R-:W-:Y:S05]  /*03c0*/  BSYNC.RECONVERGENT B0 ;  /* 0x0000000000007941 */ /* 0x000fea0003800200 */
.L_x_6:
[----:B------:R-:W3:Y:S01]  /*03d0*/  LDCU.64 UR6, c[0x0][0x888] ;  /* 0x00011100ff0677ac */ /* 0x000ee20008000a00 */
[----:B------:R-:W-:Y:S02]  /*03e0*/  UISETP.EQ.U32.AND UP1, UPT, UR4, URZ, UPT ;  /* 0x000000ff0400728c */ /* 0x000fe4000bf22070 */
[----:B------:R-:W-:Y:S02]  /*03f0*/  UPLOP3.LUT UP2, UPT, UPT, UPT, UPT, 0x80, 0x8 ;  /* 0x000000000008789c */ /* 0x000fe40003f4f070 */
[----:B---3--:R-:W-:-:S04]  /*0400*/  UISETP.NE.U32.AND UP0, UPT, UR6, URZ, UPT ;  /* 0x000000ff0600728c */ /* 0x008fc8000bf05070 */
[----:B------:R-:W-:-:S04]  /*0410*/  UISETP.NE.AND.EX UP0, UPT, UR7, URZ, UPT, UP0 ;  /* 0x000000ff0700728c */ /* 0x000fc8000bf05300 */
[----:B------:R-:W-:-:S04]  /*0420*/  UISETP.EQ.OR.EX UP3, UPT, UR5, URZ, !UP0, UP1 ;  /* 0x000000ff0500728c */ /* 0x000fc8000c762710 */
[----:B------:R-:W-:-:S05]  /*0430*/  UP2UR UR50, UPR, URZ, 0x8 ;  /* 0x00000008ff327883 */ /* 0x000fca0008000000 */
[----:B------:R-:W-:Y:S07]  /*0440*/  BRA.U !UP3, `(.L_x_8) ;  /* 0x000000010b207547 */ /* 0x000fee000b800000 */
[----:B-----5:R-:W-:Y:S01]  /*0450*/  R2UR UR6, R82 ;  /* 0x00000000520672ca */ /* 0x020fe200000e0000 */
[----:B------:R-:W-:Y:S02]  /*0460*/  UISETP.NE.U32.AND UP2, UPT, UR4, URZ, UPT ;  /* 0x000000ff0400728c */ /* 0x000fe4000bf45070 */
[----:B------:R-:W-:Y:S02]  /*0470*/  USEL UR4, URZ, 0xffffffff, UP0 ;  /* 0xffffffffff047887 */ /* 0x000fe40008000000 */
[----:B------:R-:W-:-:S08]  /*0480*/  UISETP.NE.AND.EX UP2, UPT, UR5, URZ, UPT, UP2 ;  /* 0x000000ff0500728c */ /* 0x000fd0000bf45320 */
[----:B------:R-:W-:-:S04]  /*0490*/  UISETP.NE.AND UP1, UPT, UR6, URZ, UPT ;  /* 0x000000ff0600728c */ /* 0x000fc8000bf25270 */
[----:B------:R-:W-:-:S04]  /*04a0*/  @!UP2 USEL UR4, URZ, 0xffffffff, UP1 ;  /* 0xffffffffff04a887 */ /* 0x000fc80008800000 */
[----:B------:R-:W-:-:S04]  /*04b0*/  ULOP3.LUT UR4, UR4, 0x1, URZ, 0xc0, !UPT ;  /* 0x0000000104047892 */ /* 0x000fc8000f8ec0ff */
[----:B------:R-:W-:-:S11]  /*04c0*/  UISETP.NE.U32.AND UP2, UPT, UR4, 0x1, UPT ;  /* 0x000000010400788c */ /* 0x000fd6000bf45070 */
.L_x_8:
[----:B------:R-:W3:Y:S01]  /*04d0*/  SHFL.IDX PT, R2, R154, RZ, 0x1f ;  /* 0x00001fff9a027589 */ /* 0x000ee200000e0000 */
[----:B------:R-:W-:-:S04]  /*04e0*/  UISETP.NE.AND UP1, UPT, UR8, 0x2, UPT ;  /* 0x000000020800788c */ /* 0x000fc8000bf25270 */
[----:B------:R-:W-:Y:S01]  /*04f0*/  USEL UR6, URZ, 0x1, UP1 ;  /* 0x00000001ff067887 */ /* 0x000fe20008800000 */
[----:B---3--:R-:W-:-:S13]  /*0500*/  ISETP.NE.AND P0, PT, R2, RZ, PT ;  /* 0x000000ff0200720c */ /* 0x008fda0003f05270 */
[----:B------:R-:W-:Y:S05]  /*0510*/  @P0 BRA `(.L_x_9) ;  /* 0x0000000000600947 */ /* 0x000fea0003800000 */
[----:B------:R-:W3:Y:S01]  /*0520*/  S2UR UR5, SR_CgaCtaId ;  /* 0x00000000000579c3 */ /* 0x000ee20000008800 */
[----:B------:R-:W-:Y:S01]  /*0530*/  UMOV UR7, 0x400 ;  /* 0x0000040000077882 */ /* 0x000fe20000000000 */
[----:B------:R-:W-:Y:S01]  /*0540*/  UMOV UR4, 0x1 ;  /* 0x0000000100047882 */ /* 0x000fe20000000000 */
[----:B------:R-:W-:Y:S01]  /*0550*/  ELECT P0, URZ, PT ;  /* 0x0000000000ff782f */ /* 0x000fe20003800000 */
[----:B------:R-:W-:-:S04]  /*0560*/  UIADD3 UR10, UPT, UPT, -UR4, 0x100000, URZ ;  /* 0x00100000040a7890 */ /* 0x000fc8000fffe1ff */
[----:B------:R-:W-:Y:S02]  /*0570*/  USHF.L.U32 UR11, UR10, 0xb, URZ ;  /* 0x0000000b0a0b7899 */ /* 0x000fe400080006ff */
[----:B------:R-:W-:Y:S02]  /*0580*/  USHF.L.U32 UR10, UR10, 0x1, URZ ;  /* 0x000000010a0a7899 */ /* 0x000fe400080006ff */
[----:B---3--:R-:W-:Y:S01]  /*0590*/  ULEA UR5, UR5, UR7, 0x18 ;  /* 0x0000000705057291 */ /* 0x008fe2000f8ec0ff */
[----:B------:R-:W3:Y:S11]  /*05a0*/  FENCE.VIEW.ASYNC.S ;  /* 0x00000000000073c6 */ /* 0x000ef60000000000 */
[----:B---3--:R3:W4:Y:S01]  /*05b0*/  SYNCS.EXCH.64 URZ, [UR5], UR10 ;  /* 0x0000000a05ff75b2 */ /* 0x0087220008000100 */
[----:B------:R3:W1:Y:S01]  /*05c0*/  SYNCS.EXCH.64 URZ, [UR5+0x38], UR10 ;  /* 0x0000380a05ff75b2 */ /* 0x0006620008000100 */
        /* <DEDUP_REMOVED lines=11> */
[----:B------:R3:W1:Y:S02]  /*0680*/  SYNCS.EXCH.64 URZ, [UR5+0x68], UR10 ;  /* 0x0000680a05ff75b2 */ /* 0x0006640008000100 */
[----:B---3--:R-:W-:Y:S01]  /*0690*/  NOP ;  /* 0x0000000000007918 */ /* 0x008fe20000000000 */
.L_x_9:
[----:B------:R-:W3:Y:S01]  /*06a0*/  SHFL.IDX PT, R2, R154, RZ, 0x1f ;  /* 0x00001fff9a027589 */ /* 0x000ee200000e0000 */
[----:B------:R-:W-:Y:S01]  /*06b0*/  NOP ;  /* 0x0000000000007918 */ /* 0x000fe20000000000 */
[----:B---3--:R-:W-:-:S13]  /*06c0*/  ISETP.NE.AND P0, PT, R2, 0x1, PT ;  /* 0x000000010200780c */ /* 0x008fda0003f05270 */
[----:B------:R-:W-:Y:S05]  /*06d0*/  @P0 BRA `(.L_x_10) ;  /* 0x0000000000580947 */ /* 0x000fea0003800000 */
[----:B------:R-:W3:Y:S01]  /*06e0*/  S2UR UR7, SR_CgaCtaId ;  /* 0x00000000000779c3 */ /* 0x000ee20000008800 */
[----:B------:R-:W-:Y:S01]  /*06f0*/  UMOV UR9, 0x400 ;  /* 0x0000040000097882 */ /* 0x000fe20000000000 */
[----:B------:R-:W-:Y:S01]  /*0700*/  UMOV UR5, 0x20 ;  /* 0x0000002000057882 */ /* 0x000fe20000000000 */
[----:B------:R-:W-:Y:S01]  /*0710*/  UMOV UR4, 0x80 ;  /* 0x0000008000047882 */ /* 0x000fe20000000000 */
[----:B------:R-:W-:-:S04]  /*0720*/  UIADD3 UR10, UPT, UPT, -UR5, 0x100000, URZ ;  /* 0x00100000050a7890 */ /* 0x000fc8000fffe1ff */
[----:B------:R-:W-:Y:S02]  /*0730*/  USHF.L.U32 UR11, UR10, 0xb, URZ ;  /* 0x0000000b0a0b7899 */ /* 0x000fe400080006ff */
[----:B------:R-:W-:Y:S02]  /*0740*/  USHF.L.U32 UR10, UR10, 0x1, URZ ;  /* 0x000000010a0a7899 */ /* 0x000fe400080006ff */
[----:B------:R-:W-:-:S04]  /*0750*/  UIADD3 UR4, UPT, UPT, -UR4, 0x100000, URZ ;  /* 0x0010000004047890 */ /* 0x000fc8000fffe1ff */
[----:B------:R-:W-:Y:S02]  /*0760*/  USHF.L.U32 UR5, UR4, 0xb, URZ ;  /* 0x0000000b04057899 */ /* 0x000fe400080006ff */
[----:B------:R-:W-:Y:S01]  /*0770*/  USHF.L.U32 UR4, UR4, 0x1, URZ ;  /* 0x0000000104047899 */ /* 0x000fe200080006ff */
[----:B------:R-:W-:Y:S01]  /*0780*/  ELECT P0, URZ, PT ;  /* 0x0000000000ff782f */ /* 0x000fe20003800000 */
[----:B---3--:R-:W-:Y:S01]  /*0790*/  ULEA UR7, UR7, UR9, 0x18 ;  /* 0x0000000907077291 */ /* 0x008fe2000f8ec0ff */
[----:B------:R-:W3:Y:S11]  /*07a0*/  FENCE.VIEW.ASYNC.S ;  /* 0x00000000000073c6 */ /* 0x000ef60000000000 */
[----:B---3--:R3:W1:Y:S01]  /*07b0*/  SYNCS.EXCH.64 URZ, [UR7+0x70], UR10 ;  /* 0x0000700a07ff75b2 */ /* 0x0086620008000100 */
[----:B------:R3:W1:Y:S01]  /*07c0*/  SYNCS.EXCH.64 URZ, [UR7+0x90], UR4 ;  /* 0x0000900407ff75b2 */ /* 0x0006620008000100 */
[----:B------:R3:W1:Y:S01]  /*07d0*/  SYNCS.EXCH.64 URZ, [UR7+0x78], UR10 ;  /* 0x0000780a07ff75b2 */ /* 0x0006620008000100 */
[----:B------:R3:W1:Y:S01]  /*07e0*/  SYNCS.EXCH.64 URZ, [UR7+0x98], UR4 ;  /* 0x0000980407ff75b2 */ /* 0x0006620008000100 */
[----:B------:R3:W1:Y:S01]  /*07f0*/  SYNCS.EXCH.64 URZ, [UR7+0x80], UR10 ;  /* 0x0000800a07ff75b2 */ /* 0x0006620008000100 */
[----:B------:R3:W1:Y:S01]  /*0800*/  SYNCS.EXCH.64 URZ, [UR7+0xa0], UR4 ;  /* 0x0000a00407ff75b2 */ /* 0x0006620008000100 */
[----:B------:R3:W1:Y:S01]  /*0810*/  SYNCS.EXCH.64 URZ, [UR7+0x88], UR10 ;  /* 0x0000880a07ff75b2 */ /* 0x0006620008000100 */
[----:B------:R3:W1:Y:S01]  /*0820*/  SYNCS.EXCH.64 URZ, [UR7+0xa8], UR4 ;  /* 0x0000a80407ff75b2 */ /* 0x0006620008000100 */
[----:B------:R-:W-:Y:S01]  /*0830*/  NOP ;  /* 0x0000000000007918 */ /* 0x000fe20000000000 */
.L_x_10:
[----:B------:R-:W2:Y:S01]  /*0840*/  SHFL.IDX PT, R2, R154, RZ, 0x1f ;  /* 0x00001fff9a027589 */ /* 0x000ea200000e0000 */
[----:B------:R-:W-:Y:S01]  /*0850*/  NOP ;  /* 0x0000000000007918 */ /* 0x000fe20000000000 */
[----:B--2---:R-:W-:-:S13]  /*0860*/  ISETP.NE.AND P0, PT, R2, 0x3, PT ;  /* 0x000000030200780c */ /* 0x004fda0003f05270 */
[----:B------:R-:W-:Y:S05]  /*0870*/  @P0 BRA `(.L_x_11) ;  /* 0x0000000000300947 */ /* 0x000fea0003800000 */
[----:B---3--:R-:W2:Y:S01]  /*0880*/  S2UR UR5, SR_CgaCtaId ;  /* 0x00000000000579c3 */ /* 0x008ea20000008800 */
[----:B------:R-:W-:Y:S01]  /*0890*/  UMOV UR7, 0x400 ;  /* 0x0000040000077882 */ /* 0x000fe20000000000 */
[----:B------:R-:W-:Y:S01]  /*08a0*/  UMOV UR4, 0x20 ;  /* 0x0000002000047882 */ /* 0x000fe20000000000 */
[----:B------:R-:W-:Y:S01]  /*08b0*/  ELECT P0, URZ, PT ;  /* 0x0000000000ff782f */ /* 0x000fe20003800000 */
[----:B------:R-:W-:-:S04]  /*08c0*/  UIADD3 UR10, UPT, UPT, -UR4, 0x100000, URZ ;  /* 0x00100000040a7890 */ /* 0x000fc8000fffe1ff */
[----:B------:R-:W-:Y:S02]  /*08d0*/  USHF.L.U32 UR11, UR10, 0xb, URZ ;  /* 0x0000000b0a0b7899 */ /* 0x000fe400080006ff */
[----:B------:R-:W-:Y:S02]  /*08e0*/  USHF.L.U32 UR10, UR10, 0x1, URZ ;  /* 0x000000010a0a7899 */ /* 0x000fe400080006ff */
[----:B--2---:R-:W-:Y:S01]  /*08f0*/  ULEA UR5, UR5, UR7, 0x18 ;  /* 0x0000000705057291 */ /* 0x004fe2000f8ec0ff */
[----:B------:R-:W2:Y:S11]  /*0900*/  FENCE.VIEW.ASYNC.S ;  /* 0x00000000000073c6 */ /* 0x000eb60000000000 */
[----:B--2---:R2:W3:Y:S01]  /*0910*/  SYNCS.EXCH.64 URZ, [UR5+0xb0], UR10 ;  /* 0x0000b00a05ff75b2 */ /* 0x0044e20008000100 */
[----:B------:R2:W1:Y:S01]  /*0920*/  SYNCS.EXCH.64 URZ, [UR5+0xb8], UR10 ;  /* 0x0000b80a05ff75b2 */ /* 0x0004620008000100 */
[----:B------:R-:W-:Y:S01]  /*0930*/  NOP ;  /* 0x0000000000007918 */ /* 0x000fe20000000000 */
.L_x_11:
[----:B------:R-:W4:Y:S01]  /*0940*/  SHFL.IDX PT, R2, R154, RZ, 0x1f ;  /* 0x00001fff9a027589 */ /* 0x000f2200000e0000 */
[----:B------:R-:W-:Y:S01]  /*0950*/  NOP ;  /* 0x0000000000007918 */ /* 0x000fe20000000000 */
[----:B----4-:R-:W-:-:S13]  /*0960*/  ISETP.NE.AND P0, PT, R2, 0x4, PT ;  /* 0x000000040200780c */ /* 0x010fda0003f05270 */
[----:B------:R-:W-:Y:S05]  /*0970*/  @P0 BRA `(.L_x_12) ;  /* 0x00000000004c0947 */ /* 0x000fea0003800000 */
[----:B--23--:R-:W2:Y:S01]  /*0980*/  S2UR UR5, SR_CgaCtaId ;  /* 0x00000000000579c3 */ /* 0x00cea20000008800 */
[----:B------:R-:W-:Y:S01]  /*0990*/  UMOV UR9, 0x100 ;  /* 0x0000010000097882 */ /* 0x000fe20000000000 */
[----:B------:R-:W-:Y:S01]  /*09a0*/  UMOV UR7, 0x400 ;  /* 0x0000040000077882 */ /* 0x000fe20000000000 */
[----:B------:R-:W-:Y:S01]  /*09b0*/  USEL UR9, UR9, 0xe0, UP2 ;  /* 0x000000e009097887 */ /* 0x000fe20009000000 */
[----:B------:R-:W-:Y:S01]  /*09c0*/  UMOV UR4, 0x1 ;  /* 0x0000000100047882 */ /* 0x000fe20000000000 */
[----:B------:R-:W-:Y:S01]  /*09d0*/  ELECT P0, URZ, PT ;  /* 0x0000000000ff782f */ /* 0x000fe20003800000 */
[----:B------:R-:W-:-:S04]  /*09e0*/  UIADD3 UR10, UPT, UPT, -UR4, 0x100000, URZ ;  /* 0x00100000040a7890 */ /* 0x000fc8000fffe1ff */
[----:B------:R-:W-:Y:S02]  /*09f0*/  USHF.L.U32 UR11, UR10, 0xb, URZ ;  /* 0x0000000b0a0b7899 */ /* 0x000fe400080006ff */
[----:B------:R-:W-:Y:S02]  /*0a00*/  USHF.L.U32 UR10, UR10, 0x1, URZ ;  /* 0x000000010a0a7899 */ /* 0x000fe400080006ff */
[----:B------:R-:W-:-:S04]  /*0a10*/  UIADD3 UR12, UPT, UPT, -UR9, 0x100000, URZ ;  /* 0x00100000090c7890 */ /* 0x000fc8000fffe1ff */
[----:B------:R-:W-:Y:S02]  /*0a20*/  USHF.L.U32 UR13, UR12, 0xb, URZ ;  /* 0x0000000b0c0d7899 */ /* 0x000fe400080006ff */
[----:B------:R-:W-:Y:S02]  /*0a30*/  USHF.L.U32 UR12, UR12, 0x1, URZ ;  /* 0x000000010c0c7899 */ /* 0x000fe400080006ff */
[----:B--2---:R-:W-:Y:S01]  /*0a40*/  ULEA UR5, UR5, UR7, 0x18 ;  /* 0x0000000705057291 */ /* 0x004fe2000f8ec0ff */
[----:B------:R-:W2:Y:S11]  /*0a50*/  FENCE.VIEW.ASYNC.S ;  /* 0x00000000000073c6 */ /* 0x000eb60000000000 */
[----:B--2---:R4:W2:Y:S01]  /*0a60*/  SYNCS.EXCH.64 URZ, [UR5+0xc0], UR10 ;  /* 0x0000c00a05ff75b2 */ /* 0x0048a20008000100 */
[----:B------:R4:W3:Y:S01]  /*0a70*/  SYNCS.EXCH.64 URZ, [UR5+0xd0], UR12 ;  /* 0x0000d00c05ff75b2 */ /* 0x0008e20008000100 */
[----:B------:R4:W1:Y:S01]  /*0a80*/  SYNCS.EXCH.64 URZ, [UR5+0xc8], UR10 ;  /* 0x0000c80a05ff75b2 */ /* 0x0008620008000100 */
[----:B------:R4:W1:Y:S02]  /*0a90*/  SYNCS.EXCH.64 URZ, [UR5+0xd8], UR12 ;  /* 0x0000d80c05ff75b2 */ /* 0x0008640008000100 */
[----:B----4-:R-:W-:Y:S01]  /*0aa0*/  NOP ;  /* 0x0000000000007918 */ /* 0x010fe20000000000 */
.L_x_12:
[----:B------:R-:W4:Y:S01]  /*0ab0*/  SHFL.IDX PT, R2, R154, RZ, 0x1f ;  /* 0x00001fff9a027589 */ /* 0x000f2200000e0000 */
[----:B------:R-:W-:Y:S01]  /*0ac0*/  NOP ;  /* 0x0000000000007918 */ /* 0x000fe20000000000 */
[----:B----4-:R-:W-:-:S13]  /*0ad0*/  ISETP.NE.AND P0, PT, R2, 0x5, PT ;  /* 0x000000050200780c */ /* 0x010fda0003f05270 */
[----:B------:R-:W-:Y:S05]  /*0ae0*/  @P0 BRA `(.L_x_13) ;  /* 0x0000000000480947 */ /* 0x000fea0003800000 */
[----:B---3--:R-:W3:Y:S01]  /*0af0*/  S2UR UR7, SR_CgaCtaId ;  /* 0x00000000000779c3 */ /* 0x008ee20000008800 */
[----:B------:R-:W-:Y:S01]  /*0b00*/  UMOV UR9, 0x400 ;  /* 0x0000040000097882 */ /* 0x000fe20000000000 */
[----:B--2---:R-:W-:Y:S01]  /*0b10*/  UMOV UR5, 0x1 ;  /* 0x0000000100057882 */ /* 0x004fe20000000000 */
        /* <DEDUP_REMOVED lines=9> */
[----:B------:R-:W2:Y:S11]  /*0bb0*/  FENCE.VIEW.ASYNC.S ;  /* 0x00000000000073c6 */ /* 0x000eb60000000000 */
[----:B--2---:R4:W2:Y:S01]  /*0bc0*/  SYNCS.EXCH.64 URZ, [UR7+0xe0], UR10 ;  /* 0x0000e00a07ff75b2 */ /* 0x0048a20008000100 */
[----:B------:R4:W3:Y:S01]  /*0bd0*/  SYNCS.EXCH.64 URZ, [UR7+0xf0], UR4 ;  /* 0x0000f00407ff75b2 */ /* 0x0008e20008000100 */
[----:B------:R4:W1:Y:S01]  /*0be0*/  SYNCS.EXCH.64 URZ, [UR7+0xe8], UR10 ;  /* 0x0000e80a07ff75b2 */ /* 0x0008620008000100 */
[----:B------:R4:W1:Y:S02]  /*0bf0*/  SYNCS.EXCH.64 URZ, [UR7+0xf8], UR4 ;  /* 0x0000f80407ff75b2 */ /* 0x0008640008000100 */
[----:B----4-:R-:W-:Y:S01]  /*0c00*/  NOP ;  /* 0x0000000000007918 */ /* 0x010fe20000000000 */
.L_x_13:
[----:B------:R-:W4:Y:S01]  /*0c10*/  SHFL.IDX PT, R2, R154, RZ, 0x1f ;  /* 0x00001fff9a027589 */ /* 0x000f2200000e0000 */
[----:B------:R-:W-:Y:S01]  /*0c20*/  NOP ;  /* 0x0000000000007918 */ /* 0x000fe20000000000 */
[----:B----4-:R-:W-:-:S13]  /*0c30*/  ISETP.NE.AND P0, PT, R2, 0x3, PT ;  /* 0x000000030200780c */ /* 0x010fda0003f05270 */
[----:B------:R-:W-:Y:S05]  /*0c40*/  @P0 BRA `(.L_x_14) ;  /* 0x0000000000380947 */ /* 0x000fea0003800000 */
[----:B--23--:R-:W2:Y:S01]  /*0c50*/  S2UR UR5, SR_CgaCtaId ;  /* 0x00000000000579c3 */ /* 0x00cea20000008800 */
        /* <DEDUP_REMOVED lines=13> */
.L_x_14:
[----:B--23--:R-:W2:Y:S01]  /*0d30*/  S2UR UR5, SR_CTAID.X ;  /* 0x00000000000579c3 */ /* 0x00cea20000002500 */
[----:B------:R-:W-:-:S05]  /*0d40*/  CS2R.32 R152, SR_CgaSize ;  /* 0x0000000000987805 */ /* 0x000fca0000008a00 */
[----:B------:R-:W-:-:S05]  /*0d50*/  IMAD R152, R152, -0xa0, RZ ;  /* 0xffffff6098987824 */ /* 0x000fca00078e02ff */
[----:B------:R-:W-:-:S14]  /*0d60*/  R2UR UR9, R152 ;  /* 0x00000000980972ca */ /* 0x000fdc00000e0000 */
[----:B------:R-:W3:Y:S01]  /*0d70*/  LDCU UR9, c[0x0][UR9+0x2b0] ;  /* 0x00005600090977ac */ /* 0x000ee20008000800 */
[----:B------:R-:W-:Y:S01]  /*0d80*/  NOP ;  /* 0x0000000000007918 */ /* 0x000fe20000000000 */
[----:B------:R-:W-:-:S05]  /*0d90*/  CS2R.32 R152, SR_CgaSize ;  /* 0x0000000000987805 */ /* 0x000fca0000008a00 */
[----:B------:R-:W-:-:S05]  /*0da0*/  IMAD R152, R152, -0xa0, RZ ;  /* 0xffffff6098987824 */ /* 0x000fca00078e02ff */
[----:B------:R-:W-:-:S14]  /*0db0*/  R2UR UR7, R152 ;  /* 0x00000000980772ca */ /* 0x000fdc00000e0000 */
[----:B------:R-:W4:Y:S01]  /*0dc0*/  LDCU UR7, c[0x0][UR7+0x2b4] ;  /* 0x00005680070777ac */ /* 0x000f220008000800 */
[----:B------:R-:W1:Y:S08]  /*0dd0*/  S2UR UR4, SR_CTAID.Y ;  /* 0x00000000000479c3 */ /* 0x000e700000002600 */
[----:B------:R-:W4:Y:S01]  /*0de0*/  LDC R9, c[0x0][0xb24] ;  /* 0x0002c900ff097b82 */ /* 0x000f220000000800 */
[----:B--2---:R-:W-:-:S02]  /*0df0*/  I2FP.F32.U32 R4, UR5 ;  /* 0x0000000500047c45 */ /* 0x004fc40008201000 */
[----:B------:R-:W-:-:S05]  /*0e00*/  CS2R.32 R5, SR_CgaSize ;  /* 0x0000000000057805 */ /* 0x000fca0000008a00 */
[----:B------:R-:W-:-:S06]  /*0e10*/  IMAD R5, R5, -0xa0, RZ ;  /* 0xffffff6005057824 */ /* 0x000fcc00078e02ff */
[----:B------:R-:W2:Y:S01]  /*0e20*/  LDC R5, c[0x0][R5+0x2a0] ;  /* 0x0000a80005057b82 */ /* 0x000ea20000000800 */
[----:B------:R-:W-:Y:S01]  /*0e30*/  MOV R21, UR5 ;  /* 0x0000000500157c02 */ /* 0x000fe20008000f00 */
[----:B---3--:R-:W-:Y:S01]  /*0e40*/  FMUL R4, R4, UR9 ;  /* 0x0000000904047c20 */ /* 0x008fe20008400000 */
[----:B-1----:R-:W-:Y:S02]  /*0e50*/  I2FP.F32.U32 R2, UR4 ;  /* 0x0000000400027c45 */ /* 0x002fe40008201000 */
[----:B------:R-:W-:-:S05]  /*0e60*/  CS2R.32 R3, SR_CgaSize ;  /* 0x0000000000037805 */ /* 0x000fca0000008a00 */
[----:B------:R-:W-:-:S06]  /*0e70*/  IMAD R3, R3, -0xa0, RZ ;  /* 0xffffff6003037824 */ /* 0x000fcc00078e02ff */
[----:B------:R-:W1:Y:S01]  /*0e80*/  LDC R3, c[0x0][R3+0x2a4] ;  /* 0x0000a90003037b82 */ /* 0x000e620000000800 */
[----:B------:R-:W3:Y:S01]  /*0e90*/  F2I.U32.TRUNC.NTZ R152, R4 ;  /* 0x0000000400987305 */ /* 0x000ee2000020f000 */
[----:B------:R-:W-:Y:S01]  /*0ea0*/  MOV R20, UR4 ;  /* 0x0000000400147c02 */ /* 0x000fe20008000f00 */
[----:B----4-:R-:W-:-:S05]  /*0eb0*/  FMUL R2, R2, UR7 ;  /* 0x0000000702027c20 */ /* 0x010fca0008400000 */
[----:B------:R-:W-:Y:S01]  /*0ec0*/  BAR.SYNC.DEFER_BLOCKING 0x0 ;  /* 0x0000000000007b1d */ /* 0x000fe20000010000 */
[----:B------:R-:W-:-:S05]  /*0ed0*/  ISETP.GE.AND P0, PT, R9, 0x1, PT ;  /* 0x000000010900780c */ /* 0x000fca0003f06270 */
[----:B------:R-:W4:Y:S02]  /*0ee0*/  F2I.U32.TRUNC.NTZ R150, R2 ;  /* 0x0000000200967305 */ /* 0x000f24000020f000 */
[----:B------:R-:W1:Y:S01]  /*0ef0*/  S2UR UR36, SR_CTAID.Z ;  /* 0x00000000002479c3 */ /* 0x000e620000002700 */
[----:B---3--:R-:W-:-:S05]  /*0f00*/  IADD3 R152, PT, PT, -R152, RZ, RZ ;  /* 0x000000ff98987210 */ /* 0x008fca0007ffe1ff */
[----:B--2---:R-:W-:Y:S01]  /*0f10*/  IMAD R152, R5, R152, UR5 ;  /* 0x0000000505987e24 */ /* 0x004fe2000f8e0298 */
[----:B----4-:R-:W-:-:S05]  /*0f20*/  IADD3 R150, PT, PT, -R150, RZ, RZ ;  /* 0x000000ff96967210 */ /* 0x010fca0007ffe1ff */
[----:B-1----:R-:W-:Y:S01]  /*0f30*/  IMAD R150, R3, R150, UR4 ;  /* 0x0000000403967e24 */ /* 0x002fe2000f8e0296 */
[----:B------:R-:W-:Y:S06]  /*0f40*/  @!P0 BRA `(.L_x_15) ;  /* 0x0000000000b88947 */ /* 0x000fec0003800000 */
[----:B------:R-:W1:Y:S01]  /*0f50*/  LDC.64 R4, c[0x0][0xb18] ;  /* 0x0002c600ff047b82 */ /* 0x000e620000000a00 */
[----:B------:R-:W-:-:S07]  /*0f60*/  ISETP.NE.AND P0, PT, R9, 0x1, PT ;  /* 0x000000010900780c */ /* 0x000fce0003f05270 */
[----:B------:R-:W2:Y:S08]  /*0f70*/  LDC R10, c[0x0][0xb0c] ;  /* 0x0002c300ff0a7b82 */ /* 0x000eb00000000800 */
[----:B------:R-:W3:Y:S08]  /*0f80*/  LDC R11, c[0x0][0x370] ;  /* 0x0000dc00ff0b7b82 */ /* 0x000ef00000000800 */
[----:B------:R-:W4:Y:S01]  /*0f90*/  LDC R12, c[0x0][0x374] ;  /* 0x0000dd00ff0c7b82 */ /* 0x000f220000000800 */
[----:B-1----:R-:W-:-:S07]  /*0fa0*/  ISETP.NE.AND P1, PT, R4, 0x1, PT ;  /* 0x000000010400780c */ /* 0x002fce0003f25270 */
[----:B------:R-:W3:Y:S01]  /*0fb0*/  LDC.64 R6, c[0x0][0xb10] ;  /* 0x0002c400ff067b82 */ /* 0x000ee20000000a00 */
[----:B--2---:R-:W-:-:S07]  /*0fc0*/  ISETP.NE.AND P2, PT, R10, 0x1, PT ;  /* 0x000000010a00780c */ /* 0x004fce0003f45270 */
[----:B------:R-:W1:Y:S08]  /*0fd0*/  LDC R8, c[0x0][0xb20] ;  /* 0x0002c800ff087b82 */ /* 0x000e700000000800 */
[----:B------:R-:W2:Y:S01]  /*0fe0*/  LDC.64 R2, c[0x0][0xb28] ;  /* 0x0002ca00ff027b82 */ /* 0x000ea20000000a00 */
[----:B----4-:R-:W-:-:S04]  /*0ff0*/  IMAD.HI.U32 R13, R12, R5, RZ ;  /* 0x000000050c0d7227 */ /* 0x010fc800078e00ff */
[----:B------:R-:W-:-:S04]  /*1000*/  IMAD.HI.U32 R5, R20, R5, RZ ;  /* 0x0000000514057227 */ /* 0x000fc800078e00ff */
[----:B---3--:R-:W-:-:S04]  /*1010*/  IMAD.HI.U32 R14, R11, R6, RZ ;  /* 0x000000060b0e7227 */ /* 0x008fc800078e00ff */
[C---:B------:R-:W-:Y:S01]  /*1020*/  IMAD.HI.U32 R16, R21.reuse, R6, RZ ;  /* 0x0000000615107227 */ /* 0x040fe200078e00ff */
[-C--:B------:R-:W-:Y:S02]  /*1030*/  @P2 SHF.R.U32.HI R11, RZ, R7.reuse, R14 ;  /* 0x00000007ff0b2219 */ /* 0x080fe4000001160e */
[-C--:B-1----:R-:W-:Y:S02]  /*1040*/  @P1 SHF.R.U32.HI R12, RZ, R8.reuse, R13 ;  /* 0x00000008ff0c1219 */ /* 0x082fe4000001160d */
[----:B------:R-:W-:Y:S02]  /*1050*/  SHF.R.U32.HI R5, RZ, R8, R5 ;  /* 0x00000008ff057219 */ /* 0x000fe40000011605 */
[----:B------:R-:W-:Y:S02]  /*1060*/  SHF.R.U32.HI R16, RZ, R7, R16 ;  /* 0x00000007ff107219 */ /* 0x000fe40000011610 */
[----:B------:R-:W-:Y:S01]  /*1070*/  SEL R5, R20, R5, !P1 ;  /* 0x0000000514057207 */ /* 0x000fe20004800000 */
[----:B--2---:R-:W-:Y:S01]  /*1080*/  IMAD.HI.U32 R14, R12, R2, RZ ;  /* 0x000000020c0e7227 */ /* 0x004fe200078e00ff */
[----:B------:R-:W-:-:S02]  /*1090*/  SEL R7, R21, R16, !P2 ;  /* 0x0000001015077207 */ /* 0x000fc40005000000 */
[----:B------:R-:W-:Y:S01]  /*10a0*/  IADD3 R13, PT, PT, -R5, RZ, RZ ;  /* 0x000000ff050d7210 */ /* 0x000fe20007ffe1ff */
[----:B------:R-:W-:Y:S01]  /*10b0*/  IMAD.HI.U32 R6, R11, R2, RZ ;  /* 0x000000020b067227 */ /* 0x000fe200078e00ff */
[----:B------:R-:W-:-:S03]  /*10c0*/  @P0 SHF.R.U32.HI R12, RZ, R3, R14 ;  /* 0x00000003ff0c0219 */ /* 0x000fc6000001160e */
[----:B------:R-:W-:Y:S01]  /*10d0*/  IMAD R13, R4, R13, R20 ;  /* 0x0000000d040d7224 */ /* 0x000fe200078e0214 */
[----:B------:R-:W-:Y:S01]  /*10e0*/  @P0 SHF.R.U32.HI R11, RZ, R3, R6 ;  /* 0x00000003ff0b0219 */ /* 0x000fe20000011606 */
[----:B------:R-:W-:-:S04]  /*10f0*/  IMAD R12, R12, R9, RZ ;  /* 0x000000090c0c7224 */ /* 0x000fc800078e02ff */
[----:B------:R-:W-:Y:S01]  /*1100*/  IMAD R6, R11, R9, RZ ;  /* 0x000000090b067224 */ /* 0x000fe200078e02ff */
[----:B------:R-:W-:-:S04]  /*1110*/  ISETP.GE.AND P1, PT, R5, R12, PT ;  /* 0x0000000c0500720c */ /* 0x000fc80003f26270 */
[----:B------:R-:W-:Y:S01]  /*1120*/  ISETP.GE.OR P1, PT, R7, R6, P1 ;  /* 0x000000060700720c */ /* 0x000fe20000f26670 */
[----:B------:R-:W-:-:S05]  /*1130*/  IMAD.HI.U32 R6, R5, R2, RZ ;  /* 0x0000000205067227 */ /* 0x000fca00078e00ff */
[----:B------:R-:W-:-:S04]  /*1140*/  SHF.R.U32.HI R6, RZ, R3, R6 ;  /* 0x00000003ff067219 */ /* 0x000fc80000011606 */
[----:B------:R-:W-:-:S03]  /*1150*/  SEL R6, R5, R6, !P0 ;  /* 0x0000000605067207 */ /* 0x000fc60004000000 */
[----:B------:R-:W-:Y:S01]  /*1160*/  @!P1 IMAD.HI.U32 R8, R7, R2, RZ ;  /* 0x0000000207089227 */ /* 0x000fe200078e00ff */
[----:B------:R-:W-:-:S04]  /*1170*/  IADD3 R2, PT, PT, -R6, RZ, RZ ;  /* 0x000000ff06027210 */ /* 0x000fc80007ffe1ff */
[----:B------:R-:W-:Y:S01]  /*1180*/  @!P1 SHF.R.U32.HI R8, RZ, R3, R8 ;  /* 0x00000003ff089219 */ /* 0x000fe20000011608 */
[----:B------:R-:W-:-:S03]  /*1190*/  IMAD R2, R9, R2, R5 ;  /* 0x0000000209027224 */ /* 0x000fc600078e0205 */
[----:B------:R-:W-:-:S05]  /*11a0*/  @!P1 SEL R3, R7, R8, !P0 ;  /* 0x0000000807039207 */ /* 0x000fca0004000000 */
[--C-:B------:R-:W-:Y:S02]  /*11b0*/  @!P1 IMAD.IADD R6, R6, 0x1, -R3.reuse ;  /* 0x0000000106069824 */ /* 0x100fe400078e0a03 */
[----:B------:R-:W-:Y:S01]  /*11c0*/  @!P1 IMAD R3, R2, R11, R3 ;  /* 0x0000000b02039224 */ /* 0x000fe200078e0203 */
[----:B------:R-:W-:Y:S01]  /*11d0*/  IADD3 R2, PT, PT, -R7, RZ, RZ ;  /* 0x000000ff07027210 */ /* 0x000fe20007ffe1ff */
[----:B------:R-:W-:Y:S02]  /*11e0*/  @!P1 IMAD R5, R6, R9, R7 ;  /* 0x0000000906059224 */ /* 0x000fe400078e0207 */
[----:B------:R-:W-:Y:S02]  /*11f0*/  @!P1 IMAD.MOV.U32 R7, RZ, RZ, R3 ;  /* 0x000000ffff079224 */ /* 0x000fe400078e0003 */
[----:B------:R-:W-:Y:S02]  /*1200*/  IMAD R2, R10, R2, R21 ;  /* 0x000000020a027224 */ /* 0x000fe400078e0215 */
[----:B------:R-:W-:-:S02]  /*1210*/  IMAD R20, R5, R4, R13 ;  /* 0x0000000405147224 */ /* 0x000fc400078e020d */
[----:B------:R-:W-:Y:S02]  /*1220*/  IMAD R21, R7, R10, R2 ;  /* 0x0000000a07157224 */ /* 0x000fe400078e0202 */
.L_x_15:
[----:B------:R-:W1:Y:S01]  /*1230*/  LDCU UR4, c[0x0][0xb30] ;  /* 0x00016600ff0477ac */ /* 0x000e620008000800 */
[----:B------:R-:W2:Y:S08]  /*1240*/  S2UR UR37, SR_CgaCtaId ;  /* 0x00000000002579c3 */ /* 0x000eb00000008800 */
[----:B------:R-:W3:Y:S01]  /*1250*/  LDC R72, c[0x0][0xb24] ;  /* 0x0002c900ff487b82 */ /* 0x000ee20000000800 */
[----:B-1----:R-:W-:-:S09]  /*1260*/  UISETP.NE.AND UP1, UPT, UR4, 0x1, UPT ;  /* 0x000000010400788c */ /* 0x002fd2000bf25270 */
[----:B--2---:R-:W-:Y:S05]  /*1270*/  BRA.U UP1, `(.L_x_16) ;  /* 0x0000000101407547 */ /* 0x004fea000b800000 */
[----:B------:R-:W1:Y:S08]  /*1280*/  LDC.64 R4, c[0x0][0xb10] ;  /* 0x0002c400ff047b82 */ /* 0x000e700000000a00 */
[----:B------:R-:W2:Y:S08]  /*1290*/  LDC.64 R2, c[0x0][0xb18] ;  /* 0x0002c600ff027b82 */ /* 0x000eb00000000a00 */
[----:B------:R-:W4:Y:S08]  /*12a0*/  LDC R6, c[0x0][0xb20] ;  /* 0x0002c800ff067b82 */ /* 0x000f300000000800 */
[----:B------:R-:W3:Y:S01]  /*12b0*/  LDC R8, c[0x0][0xb0c] ;  /* 0x0002c300ff087b82 */ /* 0x000ee20000000800 */
[----:B-1----:R-:W-:-:S05]  /*12c0*/  IMAD.HI.U32 R4, R21, R4, RZ ;  /* 0x0000000415047227 */ /* 0x002fca00078e00ff */
[----:B------:R-:W-:Y:S01]  /*12d0*/  SHF.R.U32.HI R4, RZ, R5, R4 ;  /* 0x00000005ff047219 */ /* 0x000fe20000011604 */
[----:B--2---:R-:W-:Y:S01]  /*12e0*/  IMAD.HI.U32 R3, R20, R3, RZ ;  /* 0x0000000314037227 */ /* 0x004fe200078e00ff */
[----:B------:R-:W-:-:S04]  /*12f0*/  ISETP.NE.AND P0, PT, R2, 0x1, PT ;  /* 0x000000010200780c */ /* 0x000fc80003f05270 */
[----:B----4-:R-:W-:-:S04]  /*1300*/  SHF.R.U32.HI R3, RZ, R6, R3 ;  /* 0x00000006ff037219 */ /* 0x010fc80000011603 */
[----:B------:R-:W-:Y:S02]  /*1310*/  SEL R3, R20, R3, !P0 ;  /* 0x0000000314037207 */ /* 0x000fe40004000000 */
[----:B---3--:R-:W-:-:S04]  /*1320*/  ISETP.NE.AND P1, PT, R8, 0x1, PT ;  /* 0x000000010800780c */ /* 0x008fc80003f25270 */
[----:B------:R-:W-:-:S05]  /*1330*/  SEL R4, R21, R4, !P1 ;  /* 0x0000000415047207 */ /* 0x000fca0004800000 */
[----:B------:R-:W-:Y:S02]  /*1340*/  IMAD.IADD R5, R3, 0x1, -R4 ;  /* 0x0000000103057824 */ /* 0x000fe400078e0a04 */
[----:B------:R-:W-:Y:S02]  /*1350*/  IMAD.IADD R3, R4, 0x1, -R3 ;  /* 0x0000000104037824 */ /* 0x000fe400078e0a03 */
[----:B------:R-:W-:Y:S02]  /*1360*/  IMAD R21, R5, R8, R21 ;  /* 0x0000000805157224 */ /* 0x000fe400078e0215 */
[----:B------:R-:W-:-:S07]  /*1370*/  IMAD R20, R3, R2, R20 ;  /* 0x0000000203147224 */ /* 0x000fce00078e0214 */
.L_x_16:
[----:B------:R-:W-:Y:S01]  /*1380*/  BAR.SYNC.DEFER_BLOCKING 0x0 ;  /* 0x0000000000007b1d */ /* 0x000fe20000010000 */
[----:B------:R-:W-:Y:S01]  /*1390*/  UISETP.NE.AND UP1, UPT, UR8, 0x2, UPT ;  /* 0x000000020800788c */ /* 0x000fe2000bf25270 */
[----:B------:R-:W-:Y:S02]  /*13a0*/  ISETP.NE.OR P5, PT, R0, 0x2, !P5 ;  /* 0x000000020000780c */ /* 0x000fe40006fa5670 */
[----:B------:R-:W-:-:S06]  /*13b0*/  LOP3.LUT R2, R167, 0x1f, RZ, 0xc0, !PT ;  /* 0x0000001fa7027812 */ /* 0x000fcc00078ec0ff */
[----:B------:R-:W-:Y:S05]  /*13c0*/  BRA.U UP1, `(.L_x_17) ;  /* 0x0000001101cc7547 */ /* 0x000fea000b800000 */
[----:B------:R-:W1:Y:S01]  /*13d0*/  LDCU UR13, c[0x0][0x38c] ;  /* 0x00007180ff0d77ac */ /* 0x000e620008000800 */
[----:B------:R-:W2:Y:S01]  /*13e0*/  LDC R9, c[0x0][0x370] ;  /* 0x0000dc00ff097b82 */ /* 0x000ea20000000800 */
[----:B------:R-:W-:Y:S01]  /*13f0*/  PLOP3.LUT P1, PT, PT, PT, UP2, 0x80, 0x8 ;  /* 0x000000000008781c */ /* 0x000fe20003f2f028 */
[----:B------:R-:W-:Y:S01]  /*1400*/  HFMA2 R12, -RZ, RZ, 0, 0 ;  /* 0x00000000ff0c7431 */ /* 0x000fe200000001ff */
[----:B------:R-:W-:Y:S01]  /*1410*/  ISETP.EQ.OR P4, PT, R2, RZ, P5 ;  /* 0x000000ff0200720c */ /* 0x000fe20002f82670 */
[----:B------:R-:W-:Y:S01]  /*1420*/  IMAD.MOV.U32 R15, RZ, RZ, 0x1 ;  /* 0x00000001ff0f7424 */ /* 0x000fe200078e00ff */
[----:B------:R-:W-:Y:S01]  /*1430*/  PLOP3.LUT P1, PT, P1, PT, PT, 0x8, 0x80 ;  /* 0x000000000080781c */ /* 0x000fe20000f2e170 */
[----:B------:R-:W-:Y:S01]  /*1440*/  IMAD.MOV.U32 R14, RZ, RZ, RZ ;  /* 0x000000ffff0e7224 */ /* 0x000fe200078e00ff */
[----:B------:R-:W-:Y:S01]  /*1450*/  MOV R8, 0x1 ;  /* 0x0000000100087802 */ /* 0x000fe20000000f00 */
[----:B------:R-:W4:Y:S01]  /*1460*/  LDC R0, c[0x0][0x374] ;  /* 0x0000dd00ff007b82 */ /* 0x000f220000000800 */
[----:B------:R-:W-:Y:S01]  /*1470*/  IMAD.MOV.U32 R10, RZ, RZ, RZ ;  /* 0x000000ffff0a7224 */ /* 0x000fe200078e00ff */
[----:B------:R-:W2:Y:S01]  /*1480*/  LDCU.64 UR22, c[0x0][0x348] ;  /* 0x00006900ff1677ac */ /* 0x000ea20008000a00 */
[----:B------:R-:W-:Y:S01]  /*1490*/  UMOV UR6, URZ ;  /* 0x000000ff00067c82 */ /* 0x000fe20008000000 */
[----:B-1----:R-:W-:-:S04]  /*14a0*/  UIADD3 UR5, UPT, UPT, UR13, 0x3f, URZ ;  /* 0x0000003f0d057890 */ /* 0x002fc8000fffe0ff */
[----:B------:R-:W-:-:S04]  /*14b0*/  USHF.R.S32.HI UR4, URZ, 0x1f, UR5 ;  /* 0x0000001fff047899 */ /* 0x000fc80008011405 */
[----:B------:R-:W-:-:S04]  /*14c0*/  ULEA.HI UR4, UR4, UR5, URZ, 0x6 ;  /* 0x0000000504047291 */ /* 0x000fc8000f8f30ff */
[----:B------:R-:W-:Y:S02]  /*14d0*/  USHF.R.S32.HI UR15, URZ, 0x6, UR4 ;  /* 0x00000006ff0f7899 */ /* 0x000fe40008011404 */
[----:B------:R-:W-:Y:S02]  /*14e0*/  UIADD3 UR4, UPT, UPT, UR13, -0x1, URZ ;  /* 0xffffffff0d047890 */ /* 0x000fe4000fffe0ff */
[----:B------:R-:W-:Y:S02]  /*14f0*/  UISETP.LT.U32.AND UP0, UPT, UR15, 0x7, UPT ;  /* 0x000000070f00788c */ /* 0x000fe4000bf01070 */
[----:B------:R-:W-:Y:S02]  /*1500*/  UISETP.GE.U32.AND UP1, UPT, UR4, -0x7f, UPT ;  /* 0xffffff810400788c */ /* 0x000fe4000bf26070 */
[----:B------:R-:W-:Y:S02]  /*1510*/  USEL UR14, UR15, 0x7, UP0 ;  /* 0x000000070f0e7887 */ /* 0x000fe40008000000 */
[----:B------:R-:W-:-:S02]  /*1520*/  UIADD3 UR13, UPT, UPT, UR13, 0x7e, URZ ;  /* 0x0000007e0d0d7890 */ /* 0x000fc4000fffe0ff */
[----:B------:R-:W-:Y:S02]  /*1530*/  UIADD3 UR5, UPT, UPT, UR14, -0x1, URZ ;  /* 0xffffffff0e057890 */ /* 0x000fe4000fffe0ff */
[----:B------:R-:W-:-:S03]  /*1540*/  UIADD3 UR7, UPT, UPT, UR15, -UR14, URZ ;  /* 0x8000000e0f077290 */ /* 0x000fc6000fffe0ff */
[----:B------:R-:W-:-:S04]  /*1550*/  @UP1 UIADD3 UR5, UPT, UPT, UR14, URZ, URZ ;  /* 0x000000ff0e051290 */ /* 0x000fc8000fffe0ff */
[----:B--2---:R-:W-:-:S12]  /*1560*/  UIADD3 UR5, UPT, UPT, UR5, 0x1, URZ ;  /* 0x0000000105057890 */ /* 0x004fd8000fffe0ff */
.L_x_35:
[----:B------:R-:W-:Y:S01]  /*1570*/  UISETP.NE.AND UP0, UPT, UR37, URZ, UPT ;  /* 0x000000ff2500728c */ /* 0x000fe2000bf05270 */
[----:B------:R-:W1:Y:S08]  /*1580*/  S2UR UR37, SR_CgaCtaId ;  /* 0x00000000002579c3 */ /* 0x000e700000008800 */
[----:B------:R-:W-:Y:S05]  /*1590*/  BRA.U UP0, `(.L_x_18) ;  /* 0x0000000100347547 */ /* 0x000fea000b800000 */
[----:B------:R-:W2:Y:S01]  /*15a0*/  S2R R2, SR_CgaCtaId ;  /* 0x0000000000027919 */ /* 0x000ea20000008800 */
[----:B------:R-:W-:-:S04]  /*15b0*/  MOV R3, 0x400 ;  /* 0x0000040000037802 */ /* 0x000fc80000000f00 */
[----:B--2---:R-:W-:Y:S02]  /*15c0*/  LEA R3, R2, R3, 0x18 ;  /* 0x0000000302037211 */ /* 0x004fe400078ec0ff */
[----:B------:R-:W-:-:S03]  /*15d0*/  SHF.L.U32 R2, R8, 0x1f, RZ ;  /* 0x0000001f08027819 */ /* 0x000fc600000006ff */
[----:B------:R-:W-:-:S04]  /*15e0*/  IMAD R3, R10, 0x8, R3 ;  /* 0x000000080a037824 */ /* 0x000fc800078e0203 */
[----:B------:R-:W2:Y:S02]  /*15f0*/  SYNCS.PHASECHK.TRANS64.TRYWAIT P0, [R3+URZ+0x110], R2 ;  /* 0x00011002030075a7 */ /* 0x000ea400080011ff */
[----:B--2---:R-:W-:Y:S05]  /*1600*/  @!P0 BRA `(.L_x_19) ;  /* 0x0000009800f48947 */ /* 0x004fea0003800000 */
.L_x_126:
[----:B------:R-:W-:Y:S01]  /*1610*/  VIADD R10, R10, 0x1 ;  /* 0x000000010a0a7836 */ /* 0x000fe20000000000 */
[----:B------:R2:W-:Y:S04]  /*1620*/  SYNCS.ARRIVE.TRANS64.A1T0 RZ, [R3+URZ+0x100], RZ ;  /* 0x000100ff03ff79a7 */ /* 0x0005e800081000ff */
[----:B------:R-:W-:-:S04]  /*1630*/  ISETP.NE.AND P0, PT, R10, 0x2, PT ;  /* 0x000000020a00780c */ /* 0x000fc80003f05270 */
[----:B------:R-:W-:Y:S02]  /*1640*/  SEL R10, R10, RZ, P0 ;  /* 0x000000ff0a0a7207 */ /* 0x000fe40000000000 */
[----:B--2---:R-:W-:-:S04]  /*1650*/  SEL R3, RZ, 0x1, P0 ;  /* 0x00000001ff037807 */ /* 0x004fc80000000000 */
[----:B------:R-:W-:-:S07]  /*1660*/  LOP3.LUT R8, R8, R3, RZ, 0x3c, !PT ;  /* 0x0000000308087212 */ /* 0x000fce00078e3cff */
.L_x_18:
[----:B------:R-:W-:Y:S01]  /*1670*/  UMOV UR4, 0x400 ;  /* 0x0000040000047882 */ /* 0x000fe20000000000 */
[----:B------:R-:W-:Y:S01]  /*1680*/  SHF.L.U32 R2, R15, 0x1f, RZ ;  /* 0x0000001f0f027819 */ /* 0x000fe200000006ff */
[----:B-1----:R-:W-:Y:S01]  /*1690*/  ULEA UR4, UR37, UR4, 0x18 ;  /* 0x0000000425047291 */ /* 0x002fe2000f8ec0ff */
[----:B------:R-:W-:Y:S01]  /*16a0*/  R2UR UR35, R21 ;  /* 0x00000000152372ca */ /* 0x000fe200000e0000 */
[----:B------:R-:W-:Y:S01]  /*16b0*/  UISETP.GE.U32.AND UP0, UPT, UR13, 0x7f, UPT ;  /* 0x0000007f0d00788c */ /* 0x000fe2000bf06070 */
[----:B------:R-:W-:Y:S01]  /*16c0*/  R2UR UR11, R20 ;  /* 0x00000000140b72ca */ /* 0x000fe200000e0000 */
[----:B------:R-:W-:Y:S01]  /*16d0*/  ULEA UR8, UR6, UR4, 0x3 ;  /* 0x0000000406087291 */ /* 0x000fe2000f8e18ff */
[----:B------:R-:W-:-:S08]  /*16e0*/  UMOV UR24, URZ ;  /* 0x000000ff00187c82 */ /* 0x000fd00008000000 */
[----:B------:R1:W2:Y:S01]  /*16f0*/  SYNCS.PHASECHK.TRANS64.TRYWAIT P0, [UR8+0x38], R2 ;  /* 0x00003802ff0075a7 */ /* 0x0002a20008001108 */
[----:B------:R-:W-:Y:S02]  /*1700*/  USHF.L.U32 UR35, UR35, 0x7, URZ ;  /* 0x0000000723237899 */ /* 0x000fe400080006ff */
[----:B------:R-:W-:Y:S01]  /*1710*/  USHF.L.U32 UR11, UR11, 0x8, URZ ;  /* 0x000000080b0b7899 */ /* 0x000fe200080006ff */
[----:B------:R-:W-:Y:S11]  /*1720*/  BRA.U !UP0, `(.L_x_20) ;  /* 0x0000000108a87547 */ /* 0x000ff6000b800000 */
[----:B------:R-:W-:Y:S01]  /*1730*/  UMOV UR16, URZ ;  /* 0x000000ff00107c82 */ /* 0x000fe20008000000 */
[----:B------:R-:W-:-:S05]  /*1740*/  UMOV UR17, UR6 ;  /* 0x0000000600117c82 */ /* 0x000fca0008000000 */
.L_x_25:
[----:B-1----:R-:W-:Y:S01]  /*1750*/  ULEA UR33, UR17, UR4, 0x3 ;  /* 0x0000000411217291 */ /* 0x002fe2000f8e18ff */
[----:B--2---:R-:W-:Y:S01]  /*1760*/  @!P5 MOV R3, 0x6000 ;  /* 0x000060000003d802 */ /* 0x004fe20000000f00 */
[----:B--2---:R-:W-:Y:S10]  /*1770*/  @P0 BRA `(.L_x_21) ;  /* 0x00000000000c0947 */ /* 0x004ff40003800000 */
[----:B------:R-:W-:-:S04]  /*1780*/  SHF.L.U32 R5, R15, 0x1f, RZ ;  /* 0x0000001f0f057819 */ /* 0x000fc800000006ff */
[----:B------:R-:W2:Y:S02]  /*1790*/  SYNCS.PHASECHK.TRANS64.TRYWAIT P0, [UR33+0x38], R5 ;  /* 0x00003805ff0075a7 */ /* 0x000ea40008001121 */
[----:B--2---:R-:W-:Y:S05]  /*17a0*/  @!P0 BRA `(.L_x_22) ;  /* 0x0000009800a08947 */ /* 0x004fea0003800000 */
.L_x_21:
[----:B------:R2:W-:Y:S01]  /*17b0*/  @!P5 SYNCS.ARRIVE.TRANS64 RZ, [UR33], R3 ;  /* 0x00000003ffffd9a7 */ /* 0x0005e20008000021 */
[----:B------:R-:W-:Y:S04]  /*17c0*/  BSSY.RECONVERGENT B0, `(.L_x_23) ;  /* 0x0000003000007945 */ /* 0x000fe80003800200 */
[----:B------:R-:W-:Y:S05]  /*17d0*/  @P4 BRA `(.L_x_24) ;  /* 0x0000000000044947 */ /* 0x000fea0003800000 */
[----:B------:R-:W-:Y:S05]  /*17e0*/  BPT.TRAP 0x1 ;  /* 0x000000040000795c */ /* 0x000fea0000300000 */
.L_x_24:
[----:B------:R-:W-:Y:S05]  /*17f0*/  BSYNC.RECONVERGENT B0 ;  /* 0x0000000000007941 */ /* 0x000fea0003800200 */
.L_x_23:
[----:B------:R-:W-:Y:S02]  /*1800*/  UIADD3 UR6, UPT, UPT, UR17, 0x1, URZ ;  /* 0x0000000111067890 */ /* 0x000fe4000fffe0ff */
[----:B------:R-:W-:Y:S02]  /*1810*/  ULEA UR32, UR17, UR4, 0xd ;  /* 0x0000000411207291 */ /* 0x000fe4000f8e68ff */
[----:B------:R-:W-:Y:S02]  /*1820*/  UISETP.NE.AND UP0, UPT, UR6, 0x7, UPT ;  /* 0x000000070600788c */ /* 0x000fe4000bf05270 */
[----:B------:R-:W-:Y:S02]  /*1830*/  UIADD3 UR26, UP1, UPT, UR22, 0x80, URZ ;  /* 0x00000080161a7890 */ /* 0x000fe4000ff3e0ff */
[----:B------:R-:W-:Y:S02]  /*1840*/  USEL UR9, URZ, 0x1, UP0 ;  /* 0x00000001ff097887 */ /* 0x000fe40008000000 */
[----:B------:R-:W-:-:S02]  /*1850*/  USEL UR6, UR6, URZ, UP0 ;  /* 0x000000ff06067287 */ /* 0x000fc40008000000 */
[----:B------:R-:W-:Y:S02]  /*1860*/  UIADD3 UR20, UP0, UPT, UR22, 0x180, URZ ;  /* 0x0000018016147890 */ /* 0x000fe4000ff1e0ff */
[----:B------:R-:W-:Y:S01]  /*1870*/  ULEA UR8, UR6, UR4, 0x3 ;  /* 0x0000000406087291 */ /* 0x000fe2000f8e18ff */
[----:B------:R-:W-:Y:S01]  /*1880*/  LOP3.LUT R15, R15, UR9, RZ, 0x3c, !PT ;  /* 0x000000090f0f7c12 */ /* 0x000fe2000f8e3cff */
[----:B------:R-:W-:Y:S02]  /*1890*/  USHF.L.U32 UR34, UR16, 0x6, URZ ;  /* 0x0000000610227899 */ /* 0x000fe400080006ff */
[----:B------:R-:W-:Y:S01]  /*18a0*/  UIADD3.X UR27, UPT, UPT, URZ, UR23, URZ, UP1, !UPT ;  /* 0x00000017ff1b7290 */ /* 0x000fe20008ffe4ff */
[----:B-1----:R-:W-:Y:S01]  /*18b0*/  SHF.L.U32 R2, R15, 0x1f, RZ ;  /* 0x0000001f0f027819 */ /* 0x002fe200000006ff */
[----:B------:R-:W-:Y:S02]  /*18c0*/  UIADD3 UR32, UPT, UPT, UR32, 0xc400, URZ ;  /* 0x0000c40020207890 */ /* 0x000fe4000fffe0ff */
[----:B------:R-:W-:Y:S01]  /*18d0*/  UIADD3.X UR21, UPT, UPT, URZ, UR23, URZ, UP0, !UPT ;  /* 0x00000017ff157290 */ /* 0x000fe200087fe4ff */
[----:B------:R1:W1:Y:S01]  /*18e0*/  SYNCS.PHASECHK.TRANS64.TRYWAIT P0, [UR8+0x38], R2 ;  /* 0x00003802ff0075a7 */ /* 0x0002620008001108 */
[----:B------:R-:W-:Y:S01]  /*18f0*/  ULEA UR8, UR17, UR4, 0xe ;  /* 0x0000000411087291 */ /* 0x000fe2000f8e70ff */
[----:B------:R-:W-:Y:S01]  /*1900*/  UMOV UR18, 0x0 ;  /* 0x0000000000127882 */ /* 0x000fe20000000000 */
[----:B------:R-:W-:-:S02]  /*1910*/  UMOV UR19, 0x10000000 ;  /* 0x1000000000137882 */ /* 0x000fc40000000000 */
[----:B------:R-:W-:Y:S01]  /*1920*/  UIADD3 UR8, UPT, UPT, UR8, 0x1a400, URZ ;  /* 0x0001a40008087890 */ /* 0x000fe2000fffe0ff */
[----:B------:R1:W-:Y:S01]  /*1930*/  UTMALDG.3D [UR32], [UR26], desc[UR18] ;  /* 0x000012201a0075b4 */ /* 0x0003e20008011000 */
[----:B------:R-:W-:Y:S01]  /*1940*/  UMOV UR12, UR36 ;  /* 0x00000024000c7c82 */ /* 0x000fe20008000000 */
[----:B------:R-:W-:Y:S01]  /*1950*/  UMOV UR9, UR33 ;  /* 0x0000002100097c82 */ /* 0x000fe20008000000 */
[----:B------:R-:W-:Y:S01]  /*1960*/  UMOV UR10, UR34 ;  /* 0x00000022000a7c82 */ /* 0x000fe20008000000 */
[----:B------:R-:W-:Y:S01]  /*1970*/  UIADD3 UR16, UPT, UPT, UR16, 0x1, URZ ;  /* 0x0000000110107890 */ /* 0x000fe2000fffe0ff */
[----:B------:R-:W-:Y:S01]  /*1980*/  UMOV UR24, UR5 ;  /* 0x0000000500187c82 */ /* 0x000fe20008000000 */
[----:B------:R-:W-:Y:S02]  /*1990*/  UMOV UR17, UR6 ;  /* 0x0000000600117c82 */ /* 0x000fe40008000000 */
[----:B------:R1:W-:Y:S01]  /*19a0*/  UTMALDG.3D [UR8], [UR20], desc[UR18] ;  /* 0x00001208140075b4 */ /* 0x0003e20008011000 */
[----:B------:R-:W-:-:S09]  /*19b0*/  UISETP.NE.AND UP0, UPT, UR16, UR5, UPT ;  /* 0x000000051000728c */ /* 0x000fd2000bf05270 */
[----:B------:R-:W-:Y:S05]  /*19c0*/  BRA.U UP0, `(.L_x_25) ;  /* 0xfffffffd00607547 */ /* 0x000fea000b83ffff */
.L_x_20:
[----:B-1----:R-:W-:Y:S01]  /*19d0*/  ULEA UR8, UR6, UR4, 0x3 ;  /* 0x0000000406087291 */ /* 0x002fe2000f8e18ff */
[----:B------:R-:W-:Y:S01]  /*19e0*/  SHF.L.U32 R2, R15, 0x1f, RZ ;  /* 0x0000001f0f027819 */ /* 0x000fe200000006ff */
[----:B------:R-:W-:Y:S01]  /*19f0*/  @!P1 SYNCS.ARRIVE.TRANS64.A1T0 RZ, [UR4+0xb8], RZ ;  /* 0x0000b8ffffff99a7 */ /* 0x000fe20008100004 */
[----:B------:R-:W-:-:S06]  /*1a00*/  UISETP.GT.AND UP0, UPT, UR15, UR14, UPT ;  /* 0x0000000e0f00728c */ /* 0x000fcc000bf04270 */
[----:B--2---:R1:W2:Y:S03]  /*1a10*/  SYNCS.PHASECHK.TRANS64.TRYWAIT P0, [UR8+0x38], R2 ;  /* 0x00003802ff0075a7 */ /* 0x0042a60008001108 */
[----:B------:R-:W-:Y:S05]  /*1a20*/  BRA.U !UP0, `(.L_x_26) ;  /* 0x0000000108ac7547 */ /* 0x000fea000b800000 */
[----:B------:R-:W-:Y:S01]  /*1a30*/  UIADD3 UR21, UPT, UPT, UR7, UR24, URZ ;  /* 0x0000001807157290 */ /* 0x000fe2000fffe0ff */
[----:B------:R-:W-:-:S11]  /*1a40*/  UMOV UR25, UR6 ;  /* 0x0000000600197c82 */ /* 0x000fd60008000000 */
.L_x_31:
[----:B-1----:R-:W-:Y:S01]  /*1a50*/  ULEA UR17, UR25, UR4, 0x3 ;  /* 0x0000000419117291 */ /* 0x002fe2000f8e18ff */
[----:B--2---:R-:W-:Y:S01]  /*1a60*/  @!P5 MOV R3, 0x6000 ;  /* 0x000060000003d802 */ /* 0x004fe20000000f00 */
[----:B--2---:R-:W-:Y:S10]  /*1a70*/  @P0 BRA `(.L_x_27) ;  /* 0x00000000000c0947 */ /* 0x004ff40003800000 */
[----:B------:R-:W-:-:S04]  /*1a80*/  SHF.L.U32 R5, R15, 0x1f, RZ ;  /* 0x0000001f0f057819 */ /* 0x000fc800000006ff */
[----:B------:R-:W2:Y:S02]  /*1a90*/  SYNCS.PHASECHK.TRANS64.TRYWAIT P0, [UR17+0x38], R5 ;  /* 0x00003805ff0075a7 */ /* 0x000ea40008001111 */
[----:B--2---:R-:W-:Y:S05]  /*1aa0*/  @!P0 BRA `(.L_x_28) ;  /* 0x0000009400f88947 */ /* 0x004fea0003800000 */
.L_x_27:
[----:B------:R2:W-:Y:S01]  /*1ab0*/  @!P5 SYNCS.ARRIVE.TRANS64 RZ, [UR17], R3 ;  /* 0x00000003ffffd9a7 */ /* 0x0005e20008000011 */
[----:B------:R-:W-:Y:S04]  /*1ac0*/  BSSY.RECONVERGENT B0, `(.L_x_29) ;  /* 0x0000003000007945 */ /* 0x000fe80003800200 */
[----:B------:R-:W-:Y:S05]  /*1ad0*/  @P4 BRA `(.L_x_30) ;  /* 0x0000000000044947 */ /* 0x000fea0003800000 */
[----:B------:R-:W-:Y:S05]  /*1ae0*/  BPT.TRAP 0x1 ;  /* 0x000000040000795c */ /* 0x000fea0000300000 */
.L_x_30:
[----:B------:R-:W-:Y:S05]  /*1af0*/  BSYNC.RECONVERGENT B0 ;  /* 0x0000000000007941 */ /* 0x000fea0003800200 */
.L_x_29:
        /* <DEDUP_REMOVED lines=10> */
[----:B------:R-:W-:Y:S01]  /*1ba0*/  UIADD3 UR16, UPT, UPT, UR16, 0xc400, URZ ;  /* 0x0000c40010107890 */ /* 0x000fe2000fffe0ff */
[----:B-1----:R-:W-:Y:S01]  /*1bb0*/  SHF.L.U32 R2, R15, 0x1f, RZ ;  /* 0x0000001f0f027819 */ /* 0x002fe200000006ff */
[----:B------:R-:W-:Y:S02]  /*1bc0*/  UIADD3.X UR31, UPT, UPT, URZ, UR23, URZ, UP1, !UPT ;  /* 0x00000017ff1f7290 */ /* 0x000fe40008ffe4ff */
[----:B------:R-:W-:Y:S01]  /*1bd0*/  UIADD3.X UR29, UPT, UPT, URZ, UR23, URZ, UP0, !UPT ;  /* 0x00000017ff1d7290 */ /* 0x000fe200087fe4ff */
[----:B------:R1:W1:Y:S01]  /*1be0*/  SYNCS.PHASECHK.TRANS64.TRYWAIT P0, [UR8+0x38], R2 ;  /* 0x00003802ff0075a7 */ /* 0x0002620008001108 */
[----:B------:R-:W-:Y:S01]  /*1bf0*/  ULEA UR8, UR25, UR4, 0xe ;  /* 0x0000000419087291 */ /* 0x000fe2000f8e70ff */
[----:B------:R-:W-:Y:S01]  /*1c00*/  UMOV UR26, 0x0 ;  /* 0x00000000001a7882 */ /* 0x000fe20000000000 */
[----:B------:R-:W-:-:S02]  /*1c10*/  UMOV UR27, 0x10000000 ;  /* 0x10000000001b7882 */ /* 0x000fc40000000000 */
[----:B------:R-:W-:Y:S01]  /*1c20*/  UIADD3 UR8, UPT, UPT, UR8, 0x1a400, URZ ;  /* 0x0001a40008087890 */ /* 0x000fe2000fffe0ff */
[----:B------:R-:W-:Y:S01]  /*1c30*/  UMOV UR19, UR35 ;  /* 0x0000002300137c82 */ /* 0x000fe20008000000 */
[----:B------:R-:W-:Y:S01]  /*1c40*/  UMOV UR20, UR36 ;  /* 0x0000002400147c82 */ /* 0x000fe20008000000 */
[----:B------:R-:W-:Y:S01]  /*1c50*/  UMOV UR12, UR36 ;  /* 0x00000024000c7c82 */ /* 0x000fe20008000000 */
[----:B------:R-:W-:Y:S01]  /*1c60*/  UMOV UR9, UR17 ;  /* 0x0000001100097c82 */ /* 0x000fe20008000000 */
[----:B------:R-:W-:Y:S01]  /*1c70*/  UMOV UR10, UR18 ;  /* 0x00000012000a7c82 */ /* 0x000fe20008000000 */
[----:B------:R1:W-:Y:S01]  /*1c80*/  UTMALDG.3D [UR16], [UR30], desc[UR26] ;  /* 0x00001a101e0075b4 */ /* 0x0003e20008011000 */
[----:B------:R-:W-:Y:S01]  /*1c90*/  UIADD3 UR24, UPT, UPT, UR24, 0x1, URZ ;  /* 0x0000000118187890 */ /* 0x000fe2000fffe0ff */
[----:B------:R-:W-:-:S03]  /*1ca0*/  UMOV UR25, UR6 ;  /* 0x0000000600197c82 */ /* 0x000fc60008000000 */
[----:B------:R-:W-:Y:S01]  /*1cb0*/  UISETP.NE.AND UP0, UPT, UR24, UR21, UPT ;  /* 0x000000151800728c */ /* 0x000fe2000bf05270 */
[----:B------:R1:W-:Y:S08]  /*1cc0*/  UTMALDG.3D [UR8], [UR28], desc[UR26] ;  /* 0x00001a081c0075b4 */ /* 0x0003f00008011000 */
[----:B------:R-:W-:Y:S05]  /*1cd0*/  BRA.U UP0, `(.L_x_31) ;  /* 0xfffffffd005c7547 */ /* 0x000fea000b83ffff */
.L_x_26:
[----:B-1----:R-:W-:Y:S01]  /*1ce0*/  LEA R2, R14, UR4, 0x3 ;  /* 0x000000040e027c11 */ /* 0x002fe2000f8e18ff */
[----:B------:R-:W-:Y:S01]  /*1cf0*/  NOP ;  /* 0x0000000000007918 */ /* 0x000fe20000000000 */
[----:B--2---:R-:W-:Y:S02]  /*1d00*/  SHF.L.U32 R3, R12, 0x1f, RZ ;  /* 0x0000001f0c037819 */ /* 0x004fe400000006ff */
[----:B------:R-:W-:Y:S02]  /*1d10*/  LEA R4, R14, UR4, 0x4 ;  /* 0x000000040e047c11 */ /* 0x000fe4000f8e20ff */
[----:B------:R-:W1:Y:S02]  /*1d20*/  SYNCS.PHASECHK.TRANS64.TRYWAIT P0, [R2+URZ+0xc0], R3 ;  /* 0x0000c003020075a7 */ /* 0x000e6400080011ff */
[----:B-1----:R-:W-:Y:S05]  /*1d30*/  @!P0 BRA `(.L_x_32) ;  /* 0x00000094006c8947 */ /* 0x002fea0003800000 */
.L_x_129:
[----:B------:R-:W2:Y:S01]  /*1d40*/  LDS.128 R4, [R4+0x130] ;  /* 0x0001300004047984 */ /* 0x000ea20000000c00 */
[----:B---3--:R-:W-:Y:S01]  /*1d50*/  ISETP.GE.AND P0, PT, R72, 0x1, PT ;  /* 0x000000014800780c */ /* 0x008fe20003f06270 */
[----:B-1----:R-:W-:Y:S01]  /*1d60*/  VIADD R2, R2, 0xd0 ;  /* 0x000000d002027836 */ /* 0x002fe20000000000 */
[----:B------:R-:W-:Y:S01]  /*1d70*/  @!PT LDS RZ, [RZ] ;  /* 0x00000000fffff984 */ /* 0x000fe20000000800 */
[----:B------:R-:W-:Y:S01]  /*1d80*/  @!PT LDS RZ, [RZ] ;  /* 0x00000000fffff984 */ /* 0x000fe20000000800 */
[----:B------:R-:W-:Y:S01]  /*1d90*/  @!PT LDS RZ, [RZ] ;  /* 0x00000000fffff984 */ /* 0x000fe20000000800 */
[----:B------:R-:W-:Y:S01]  /*1da0*/  @!PT LDS RZ, [RZ] ;  /* 0x00000000fffff984 */ /* 0x000fe20000000800 */
[----:B------:R1:W-:Y:S06]  /*1db0*/  MEMBAR.ALL.CTA ;  /* 0x0000000000007992 */ /* 0x0003ec0000008000 */
[----:B-1----:R-:W1:Y:S01]  /*1dc0*/  FENCE.VIEW.ASYNC.S ;  /* 0x00000000000073c6 */ /* 0x002e620000000000 */
[----:B------:R-:W-:-:S04]  /*1dd0*/  PRMT R2, RZ, 0x654, R2 ;  /* 0x00000654ff027816 */ /* 0x000fc80000000002 */
[----:B-1----:R1:W-:Y:S01]  /*1de0*/  SYNCS.ARRIVE.TRANS64.RED.A1T0 RZ, [R2+URZ], RZ ;  /* 0x000000ff02ff79a7 */ /* 0x0023e200081004ff */
[----:B--2---:R-:W-:-:S13]  /*1df0*/  LOP3.LUT P2, RZ, R6, 0x1, RZ, 0xc0, !PT ;  /* 0x0000000106ff7812 */ /* 0x004fda000784c0ff */
[----:B------:R-:W-:Y:S01]  /*1e00*/  @P2 SHF.R.U32.HI R3, RZ, 0x10, R5 ;  /* 0x00000010ff032819 */ /* 0x000fe20000011605 */
[----:B------:R-:W-:Y:S01]  /*1e10*/  VOTEU.ANY UP0, P2 ;  /* 0x0000000000ff7886 */ /* 0x000fe20001000100 */
[----:B------:R-:W-:Y:S02]  /*1e20*/  @P2 MOV R13, R4 ;  /* 0x00000004000d2202 */ /* 0x000fe40000000f00 */
[----:B------:R-:W-:Y:S02]  /*1e30*/  @P2 R2UR.BROADCAST UR8, R3 ;  /* 0x00000000030822ca */ /* 0x000fe400008e0000 */
[----:B------:R-:W-:-:S11]  /*1e40*/  @P2 LOP3.LUT R11, R5, 0xffff, RZ, 0xc0, !PT ;  /* 0x0000ffff050b2812 */ /* 0x000fd600078ec0ff */
[----:B------:R-:W-:Y:S01]  /*1e50*/  @UP0 UMOV UR36, UR8 ;  /* 0x0000000800240c82 */ /* 0x000fe20008000000 */
[----:B-1----:R-:W-:Y:S05]  /*1e60*/  @!P0 BRA `(.L_x_33) ;  /* 0x0000000000b88947 */ /* 0x002fea0003800000 */
[----:B------:R-:W4:Y:S01]  /*1e70*/  LDC.64 R4, c[0x0][0xb18] ;  /* 0x0002c600ff047b82 */ /* 0x000f220000000a00 */
[----:B------:R-:W-:-:S07]  /*1e80*/  ISETP.NE.AND P3, PT, R72, 0x1, PT ;  /* 0x000000014800780c */ /* 0x000fce0003f65270 */
[----:B------:R-:W1:Y:S08]  /*1e90*/  LDC.64 R6, c[0x0][0xb10] ;  /* 0x0002c400ff067b82 */ /* 0x000e700000000a00 */
[----:B------:R-:W2:Y:S08]  /*1ea0*/  LDC R16, c[0x0][0xb20] ;  /* 0x0002c800ff107b82 */ /* 0x000eb00000000800 */
[----:B------:R-:W3:Y:S01]  /*1eb0*/  LDC R18, c[0x0][0xb0c] ;  /* 0x0002c300ff127b82 */ /* 0x000ee20000000800 */
[----:B----4-:R-:W-:Y:S01]  /*1ec0*/  IMAD.HI.U32 R17, R0, R5, RZ ;  /* 0x0000000500117227 */ /* 0x010fe200078e00ff */
[----:B------:R-:W-:-:S03]  /*1ed0*/  ISETP.NE.AND P0, PT, R4, 0x1, PT ;  /* 0x000000010400780c */ /* 0x000fc60003f05270 */
[----:B------:R-:W-:-:S03]  /*1ee0*/  IMAD.HI.U32 R5, R11, R5, RZ ;  /* 0x000000050b057227 */ /* 0x000fc600078e00ff */
[----:B------:R-:W4:Y:S01]  /*1ef0*/  LDC.64 R2, c[0x0][0xb28] ;  /* 0x0002ca00ff027b82 */ /* 0x000f220000000a00 */
[----:B-1----:R-:W-:-:S04]  /*1f00*/  IMAD.HI.U32 R20, R9, R6, RZ ;  /* 0x0000000609147227 */ /* 0x002fc800078e00ff */
[----:B------:R-:W-:Y:S01]  /*1f10*/  IMAD.HI.U32 R22, R13, R6, RZ ;  /* 0x000000060d167227 */ /* 0x000fe200078e00ff */
[----:B------:R-:W-:Y:S02]  /*1f20*/  SHF.R.U32.HI R20, RZ, R7, R20 ;  /* 0x00000007ff147219 */ /* 0x000fe40000011614 */
[-C--:B--2---:R-:W-:Y:S02]  /*1f30*/  SHF.R.U32.HI R17, RZ, R16.reuse, R17 ;  /* 0x00000010ff117219 */ /* 0x084fe40000011611 */
[----:B------:R-:W-:Y:S02]  /*1f40*/  SHF.R.U32.HI R16, RZ, R16, R5 ;  /* 0x00000010ff107219 */ /* 0x000fe40000011605 */
[----:B------:R-:W-:Y:S02]  /*1f50*/  SEL R17, R0, R17, !P0 ;  /* 0x0000001100117207 */ /* 0x000fe40004000000 */
[----:B------:R-:W-:Y:S02]  /*1f60*/  SHF.R.U32.HI R22, RZ, R7, R22 ;  /* 0x00000007ff167219 */ /* 0x000fe40000011616 */
[----:B---3--:R-:W-:-:S02]  /*1f70*/  ISETP.NE.AND P1, PT, R18, 0x1, PT ;  /* 0x000000011200780c */ /* 0x008fc40003f25270 */
[----:B------:R-:W-:Y:S02]  /*1f80*/  SEL R5, R11, R16, !P0 ;  /* 0x000000100b057207 */ /* 0x000fe40004000000 */
[----:B------:R-:W-:Y:S02]  /*1f90*/  SEL R19, R9, R20, !P1 ;  /* 0x0000001409137207 */ /* 0x000fe40004800000 */
[----:B------:R-:W-:Y:S01]  /*1fa0*/  SEL R7, R13, R22, !P1 ;  /* 0x000000160d077207 */ /* 0x000fe20004800000 */
[----:B----4-:R-:W-:-:S04]  /*1fb0*/  IMAD.HI.U32 R20, R17, R2, RZ ;  /* 0x0000000211147227 */ /* 0x010fc800078e00ff */
[----:B------:R-:W-:Y:S01]  /*1fc0*/  IMAD.HI.U32 R6, R19, R2, RZ ;  /* 0x0000000213067227 */ /* 0x000fe200078e00ff */
[----:B------:R-:W-:-:S04]  /*1fd0*/  @P3 SHF.R.U32.HI R17, RZ, R3, R20 ;  /* 0x00000003ff113219 */ /* 0x000fc80000011614 */
        /* <DEDUP_REMOVED lines=8> */
[----:B------:R-:W-:-:S04]  /*2060*/  @!P0 IMAD.HI.U32 R16, R7, R2, RZ ;  /* 0x0000000207108227 */ /* 0x000fc800078e00ff */
[----:B------:R-:W-:Y:S01]  /*2070*/  IMAD.MOV R2, RZ, RZ, -R6 ;  /* 0x000000ffff027224 */ /* 0x000fe200078e0a06 */
[----:B------:R-:W-:-:S03]  /*2080*/  @!P0 SHF.R.U32.HI R16, RZ, R3, R16 ;  /* 0x00000003ff108219 */ /* 0x000fc60000011610 */
[----:B------:R-:W-:Y:S01]  /*2090*/  IMAD R2, R72, R2, R5 ;  /* 0x0000000248027224 */ /* 0x000fe200078e0205 */
[----:B------:R-:W-:Y:S02]  /*20a0*/  @!P0 SEL R3, R7, R16, !P3 ;  /* 0x0000001007038207 */ /* 0x000fe40005800000 */
[----:B------:R-:W-:-:S03]  /*20b0*/  IADD3 R16, PT, PT, -R5, RZ, RZ ;  /* 0x000000ff05107210 */ /* 0x000fc60007ffe1ff */
[--C-:B------:R-:W-:Y:S02]  /*20c0*/  @!P0 IMAD.IADD R6, R6, 0x1, -R3.reuse ;  /* 0x0000000106068824 */ /* 0x100fe400078e0a03 */
[----:B------:R-:W-:Y:S01]  /*20d0*/  @!P0 IMAD R3, R2, R19, R3 ;  /* 0x0000001302038224 */ /* 0x000fe200078e0203 */
[----:B------:R-:W-:Y:S01]  /*20e0*/  IADD3 R2, PT, PT, -R7, RZ, RZ ;  /* 0x000000ff07027210 */ /* 0x000fe20007ffe1ff */
[----:B------:R-:W-:Y:S02]  /*20f0*/  @!P0 IMAD R5, R72, R6, R7 ;  /* 0x0000000648058224 */ /* 0x000fe400078e0207 */
[----:B------:R-:W-:Y:S02]  /*2100*/  IMAD R11, R4, R16, R11 ;  /* 0x00000010040b7224 */ /* 0x000fe400078e020b */
[----:B------:R-:W-:Y:S02]  /*2110*/  @!P0 IMAD.MOV.U32 R7, RZ, RZ, R3 ;  /* 0x000000ffff078224 */ /* 0x000fe400078e0003 */
[----:B------:R-:W-:-:S02]  /*2120*/  IMAD R2, R18, R2, R13 ;  /* 0x0000000212027224 */ /* 0x000fc400078e020d */
[----:B------:R-:W-:Y:S02]  /*2130*/  IMAD R11, R5, R4, R11 ;  /* 0x00000004050b7224 */ /* 0x000fe400078e020b */
[----:B------:R-:W-:Y:S02]  /*2140*/  IMAD R13, R7, R18, R2 ;  /* 0x00000012070d7224 */ /* 0x000fe400078e0202 */
.L_x_33:
[----:B------:R-:W1:Y:S02]  /*2150*/  LDCU UR8, c[0x0][0xb30] ;  /* 0x00016600ff0877ac */ /* 0x000e640008000800 */
[----:B-1----:R-:W-:-:S09]  /*2160*/  UISETP.NE.AND UP0, UPT, UR8, 0x1, UPT ;  /* 0x000000010800788c */ /* 0x002fd2000bf05270 */
[----:B------:R-:W-:Y:S05]  /*2170*/  BRA.U UP0, `(.L_x_34) ;  /* 0x0000000100407547 */ /* 0x000fea000b800000 */
[----:B------:R-:W1:Y:S08]  /*2180*/  LDC.64 R4, c[0x0][0xb10] ;  /* 0x0002c400ff047b82 */ /* 0x000e700000000a00 */
[----:B------:R-:W2:Y:S08]  /*2190*/  LDC.64 R2, c[0x0][0xb18] ;  /* 0x0002c600ff027b82 */ /* 0x000eb00000000a00 */
[----:B------:R-:W3:Y:S08]  /*21a0*/  LDC R6, c[0x0][0xb20] ;  /* 0x0002c800ff067b82 */ /* 0x000ef00000000800 */
[----:B------:R-:W4:Y:S01]  /*21b0*/  LDC R16, c[0x0][0xb0c] ;  /* 0x0002c300ff107b82 */ /* 0x000f220000000800 */
[----:B-1----:R-:W-:-:S05]  /*21c0*/  IMAD.HI.U32 R4, R13, R4, RZ ;  /* 0x000000040d047227 */ /* 0x002fca00078e00ff */
[----:B------:R-:W-:Y:S01]  /*21d0*/  SHF.R.U32.HI R4, RZ, R5, R4 ;  /* 0x00000005ff047219 */ /* 0x000fe20000011604 */
[----:B--2---:R-:W-:Y:S01]  /*21e0*/  IMAD.HI.U32 R3, R11, R3, RZ ;  /* 0x000000030b037227 */ /* 0x004fe200078e00ff */
[----:B------:R-:W-:-:S04]  /*21f0*/  ISETP.NE.AND P0, PT, R2, 0x1, PT ;  /* 0x000000010200780c */ /* 0x000fc80003f05270 */
[----:B---3--:R-:W-:-:S04]  /*2200*/  SHF.R.U32.HI R6, RZ, R6, R3 ;  /* 0x00000006ff067219 */ /* 0x008fc80000011603 */
[----:B------:R-:W-:Y:S02]  /*2210*/  SEL R3, R11, R6, !P0 ;  /* 0x000000060b037207 */ /* 0x000fe40004000000 */
[----:B----4-:R-:W-:-:S04]  /*2220*/  ISETP.NE.AND P1, PT, R16, 0x1, PT ;  /* 0x000000011000780c */ /* 0x010fc80003f25270 */
[----:B------:R-:W-:-:S05]  /*2230*/  SEL R4, R13, R4, !P1 ;  /* 0x000000040d047207 */ /* 0x000fca0004800000 */
[----:B------:R-:W-:Y:S02]  /*2240*/  IMAD.IADD R5, R3, 0x1, -R4 ;  /* 0x0000000103057824 */ /* 0x000fe400078e0a04 */
[----:B------:R-:W-:Y:S02]  /*2250*/  IMAD.IADD R3, R4, 0x1, -R3 ;  /* 0x0000000104037824 */ /* 0x000fe400078e0a03 */
[----:B------:R-:W-:Y:S02]  /*2260*/  IMAD R13, R5, R16, R13 ;  /* 0x00000010050d7224 */ /* 0x000fe400078e020d */
[----:B------:R-:W-:-:S07]  /*2270*/  IMAD R11, R3, R2, R11 ;  /* 0x00000002030b7224 */ /* 0x000fce00078e020b */
.L_x_34:
[----:B------:R-:W-:Y:S01]  /*2280*/  VIADD R14, R14, 0x1 ;  /* 0x000000010e0e7836 */ /* 0x000fe20000000000 */
[----:B------:R-:W-:Y:S01]  /*2290*/  PLOP3.LUT P1, PT, PT, PT, PT, 0x80, 0x8 ;  /* 0x000000000008781c */ /* 0x000fe20003f2f070 */
[----:B------:R-:W-:Y:S02]  /*22a0*/  IMAD.IADD R21, R13, 0x1, R152 ;  /* 0x000000010d157824 */ /* 0x000fe400078e0298 */
[----:B------:R-:W-:Y:S01]  /*22b0*/  IMAD.IADD R20, R11, 0x1, R150 ;  /* 0x000000010b147824 */ /* 0x000fe200078e0296 */
[----:B------:R-:W-:-:S04]  /*22c0*/  ISETP.NE.AND P0, PT, R14, 0x2, PT ;  /* 0x000000020e00780c */ /* 0x000fc80003f05270 */
[----:B------:R-:W-:Y:S02]  /*22d0*/  SEL R3, RZ, 0x1, P0 ;  /* 0x00000001ff037807 */ /* 0x000fe40000000000 */
[----:B------:R-:W-:Y:S02]  /*22e0*/  SEL R14, R14, RZ, P0 ;  /* 0x000000ff0e0e7207 */ /* 0x000fe40000000000 */
[----:B------:R-:W-:Y:S01]  /*22f0*/  LOP3.LUT R12, R12, R3, RZ, 0x3c, !PT ;  /* 0x000000030c0c7212 */ /* 0x000fe200078e3cff */
[----:B------:R-:W-:Y:S06]  /*2300*/  @P2 BRA `(.L_x_35) ;  /* 0xfffffff000982947 */ /* 0x000fec000383ffff */
[----:B------:R-:W-:Y:S01]  /*2310*/  UIADD3 UR4, UPT, UPT, UR4, 0x38, URZ ;  /* 0x0000003804047890 */ /* 0x000fe2000fffe0ff */
[----:B------:R-:W-:-:S03]  /*2320*/  SHF.L.U32 R3, R15, 0x1f, RZ ;  /* 0x0000001f0f037819 */ /* 0x000fc600000006ff */
[----:B------:R-:W-:-:S09]  /*2330*/  ULEA UR5, UR6, UR4, 0x3 ;  /* 0x0000000406057291 */ /* 0x000fd2000f8e18ff */
[----:B------:R-:W1:Y:S02]  /*2340*/  SYNCS.PHASECHK.TRANS64.TRYWAIT P0, [UR5], R3 ;  /* 0x00000003ff0075a7 */ /* 0x000e640008001105 */
[----:B-1----:R-:W-:Y:S05]  /*2350*/  @!P0 BRA `(.L_x_36) ;  /* 0x0000008c00f88947 */ /* 0x002fea0003800000 */
.L_x_131:
[----:B------:R-:W-:-:S04]  /*2360*/  UIADD3 UR6, UPT, UPT, UR6, 0x1, URZ ;  /* 0x0000000106067890 */ /* 0x000fc8000fffe0ff */
[----:B------:R-:W-:-:S04]  /*2370*/  UISETP.NE.AND UP0, UPT, UR6, 0x7, UPT ;  /* 0x000000070600788c */ /* 0x000fc8000bf05270 */
[----:B------:R-:W-:Y:S02]  /*2380*/  USEL UR7, URZ, 0x1, UP0 ;  /* 0x00000001ff077887 */ /* 0x000fe40008000000 */
[----:B------:R-:W-:-:S04]  /*2390*/  USEL UR6, UR6, URZ, UP0 ;  /* 0x000000ff06067287 */ /* 0x000fc80008000000 */
[----:B------:R-:W-:Y:S01]  /*23a0*/  ULEA UR5, UR6, UR4, 0x3 ;  /* 0x0000000406057291 */ /* 0x000fe2000f8e18ff */
[----:B------:R-:W-:-:S04]  /*23b0*/  LOP3.LUT R2, R15, UR7, RZ, 0x3c, !PT ;  /* 0x000000070f027c12 */ /* 0x000fc8000f8e3cff */
[----:B-1----:R-:W-:-:S04]  /*23c0*/  SHF.L.U32 R3, R2, 0x1f, RZ ;  /* 0x0000001f02037819 */ /* 0x002fc800000006ff */
[----:B------:R-:W1:Y:S02]  /*23d0*/  SYNCS.PHASECHK.TRANS64.TRYWAIT P0, [UR5], R3 ;  /* 0x00000003ff0075a7 */ /* 0x000e640008001105 */
[----:B-1----:R-:W-:Y:S05]  /*23e0*/  @!P0 BRA `(.L_x_37) ;  /* 0x0000008c00ec8947 */ /* 0x002fea0003800000 */
.L_x_133:
        /* <DEDUP_REMOVED lines=9> */
.L_x_135:
        /* <DEDUP_REMOVED lines=9> */
.L_x_137:
        /* <DEDUP_REMOVED lines=9> */
.L_x_139:
        /* <DEDUP_REMOVED lines=9> */
.L_x_141:
[----:B------:R-:W-:-:S04]  /*2630*/  UIADD3 UR6, UPT, UPT, UR6, 0x1, URZ ;  /* 0x0000000106067890 */ /* 0x000fc8000fffe0ff */
[----:B------:R-:W-:-:S04]  /*2640*/  UISETP.NE.AND UP0, UPT, UR6, 0x7, UPT ;  /* 0x000000070600788c */ /* 0x000fc8000bf05270 */
[----:B------:R-:W-:Y:S02]  /*2650*/  USEL UR5, URZ, 0x1, UP0 ;  /* 0x00000001ff057887 */ /* 0x000fe40008000000 */
[----:B------:R-:W-:-:S04]  /*2660*/  USEL UR6, UR6, URZ, UP0 ;  /* 0x000000ff06067287 */ /* 0x000fc80008000000 */
[----:B------:R-:W-:Y:S01]  /*2670*/  ULEA UR6, UR6, UR4, 0x3 ;  /* 0x0000000406067291 */ /* 0x000fe2000f8e18ff */
[----:B-1----:R-:W-:-:S04]  /*2680*/  LOP3.LUT R3, R2, UR5, RZ, 0x3c, !PT ;  /* 0x0000000502037c12 */ /* 0x002fc8000f8e3cff */
[----:B------:R-:W-:Y:S01]  /*2690*/  SHF.L.U32 R3, R3, 0x1f, RZ ;  /* 0x0000001f03037819 */ /* 0x000fe200000006ff */
[----:B----4-:R-:W-:-:S07]  /*26a0*/  IMAD.U32 R0, RZ, RZ, UR6 ;  /* 0x00000006ff007e24 */ /* 0x010fce000f8e00ff */
.L_x_42:
[----:B-1----:R1:W2:Y:S02]  /*26b0*/  SYNCS.PHASECHK.TRANS64.TRYWAIT P0, [R0+URZ], R3 ;  /* 0x00000003000075a7 */ /* 0x0022a400080011ff */
[----:B--2---:R-:W-:Y:S05]  /*26c0*/  @!P0 NANOSLEEP.SYNCS 0x989680 ;  /* 0x009896800000895d */ /* 0x004fea0003900000 */
[----:B------:R-:W2:Y:S02]  /*26d0*/  @!P0 SYNCS.PHASECHK.TRANS64 P0, [R0+URZ], R3 ;  /* 0x00000003000085a7 */ /* 0x000ea400080010ff */
[----:B--2---:R-:W-:Y:S05]  /*26e0*/  @P0 EXIT ;  /* 0x000000000000094d */ /* 0x004fea0003800000 */
[----:B------:R-:W-:Y:S05]  /*26f0*/  BRA `(.L_x_42) ;  /* 0xfffffffc00ec7947 */ /* 0x000fea000383ffff */
.L_x_17:
[----:B------:R-:W-:-:S04]  /*2700*/  UISETP.NE.AND UP1, UPT, UR37, URZ, UPT ;  /* 0x000000ff2500728c */ /* 0x000fc8000bf25270 */
[----:B------:R-:W-:-:S09]  /*2710*/  UISETP.NE.OR UP1, UPT, UR8, 0x1, UP1 ;  /* 0x000000010800788c */ /* 0x000fd20008f25670 */
[----:B------:R-:W-:Y:S05]  /*2720*/  BRA.U UP1, `(.L_x_43) ;  /* 0x0000000501487547 */ /* 0x000fea000b800000 */
[----:B------:R-:W-:Y:S01]  /*2730*/  ISETP.NE.AND P2, PT, R2, RZ, PT ;  /* 0x000000ff0200720c */ /* 0x000fe20003f45270 */
[----:B------:R-:W-:Y:S01]  /*2740*/  IMAD.MOV.U32 R12, RZ, RZ, 0x1 ;  /* 0x00000001ff0c7424 */ /* 0x000fe200078e00ff */
[----:B------:R-:W-:Y:S02]  /*2750*/  CS2R R10, SRZ ;  /* 0x00000000000a7805 */ /* 0x000fe4000001ff00 */
[----:B------:R-:W-:Y:S01]  /*2760*/  CS2R R8, SRZ ;  /* 0x0000000000087805 */ /* 0x000fe2000001ff00 */
[----:B------:R-:W-:Y:S01]  /*2770*/  UMOV UR4, 0x400 ;  /* 0x0000040000047882 */ /* 0x000fe20000000000 */
[----:B------:R-:W-:Y:S01]  /*2780*/  UMOV UR6, URZ ;  /* 0x000000ff00067c82 */ /* 0x000fe20008000000 */
[----:B------:R-:W-:-:S12]  /*2790*/  ULEA UR37, UR37, UR4, 0x18 ;  /* 0x0000000425257291 */ /* 0x000fd8000f8ec0ff */
.L_x_47:
[----:B------:R-:W-:Y:S02]  /*27a0*/  LEA R0, R8, UR37, 0x3 ;  /* 0x0000002508007c11 */ /* 0x000fe4000f8e18ff */
[----:B------:R-:W-:-:S03]  /*27b0*/  SHF.L.U32 R5, R9, 0x1f, RZ ;  /* 0x0000001f09057819 */ /* 0x000fc600000006ff */
[----:B------:R-:W-:Y:S01]  /*27c0*/  VIADD R4, R0, 0x110 ;  /* 0x0000011000047836 */ /* 0x000fe20000000000 */
[----:B------:R-:W1:Y:S02]  /*27d0*/  SYNCS.PHASECHK.TRANS64.TRYWAIT P0, [R0+URZ+0x100], R5 ;  /* 0x00010005000075a7 */ /* 0x000e6400080011ff */
[----:B-1----:R-:W-:Y:S05]  /*27e0*/  @!P0 BRA `(.L_x_44) ;  /* 0x0000008c00648947 */ /* 0x002fea0003800000 */
.L_x_142:
[----:B------:R-:W-:Y:S01]  /*27f0*/  ULEA UR5, UR6, UR37, 0x3 ;  /* 0x0000002506057291 */ /* 0x000fe2000f8e18ff */
[----:B------:R-:W-:Y:S02]  /*2800*/  PRMT R4, RZ, 0x654, R4 ;  /* 0x00000654ff047816 */ /* 0x000fe40000000004 */
[----:B-1----:R-:W-:Y:S01]  /*2810*/  SHF.L.U32 R5, R12, 0x1f, RZ ;  /* 0x0000001f0c057819 */ /* 0x002fe200000006ff */
[----:B------:R-:W-:Y:S01]  /*2820*/  UIADD3 UR4, UPT, UPT, UR5, 0xc0, URZ ;  /* 0x000000c005047890 */ /* 0x000fe2000fffe0ff */
[----:B------:R1:W-:Y:S05]  /*2830*/  SYNCS.ARRIVE.TRANS64.RED.A1T0 RZ, [R4+URZ], RZ ;  /* 0x000000ff04ff79a7 */ /* 0x0003ea00081004ff */
[----:B------:R-:W-:Y:S01]  /*2840*/  IMAD.U32 R7, RZ, RZ, UR4 ;  /* 0x00000004ff077e24 */ /* 0x000fe2000f8e00ff */
[----:B------:R-:W2:Y:S04]  /*2850*/  SYNCS.PHASECHK.TRANS64.TRYWAIT P0, [UR5+0xd0], R5 ;  /* 0x0000d005ff0075a7 */ /* 0x000ea80008001105 */
[----:B------:R-:W-:Y:S01]  /*2860*/  PRMT R6, R2, 0x654, R7 ;  /* 0x0000065402067816 */ /* 0x000fe20000000007 */
[----:B-1----:R-:W-:Y:S01]  /*2870*/  @!P2 IMAD.MOV.U32 R4, RZ, RZ, 0x10 ;  /* 0x00000010ff04a424 */ /* 0x002fe200078e00ff */
[----:B--2---:R-:W-:Y:S06]  /*2880*/  @!P0 BRA `(.L_x_45) ;  /* 0x0000008c00508947 */ /* 0x004fec0003800000 */
.L_x_144:
[----:B------:R-:W-:Y:S01]  /*2890*/  ULEA UR4, UR6, UR37, 0x4 ;  /* 0x0000002506047291 */ /* 0x000fe2000f8e20ff */
[----:B------:R-:W-:Y:S01]  /*28a0*/  SEL R3, R6, R3, !P2 ;  /* 0x0000000306037207 */ /* 0x000fe20005000000 */
[----:B------:R-:W-:Y:S01]  /*28b0*/  UIADD3 UR5, UPT, UPT, UR5, 0xc0, URZ ;  /* 0x000000c005057890 */ /* 0x000fe2000fffe0ff */
[----:B-1----:R-:W-:Y:S01]  /*28c0*/  LEA R0, R11, UR37, 0x3 ;  /* 0x000000250b007c11 */ /* 0x002fe2000f8e18ff */
[----:B------:R-:W-:Y:S01]  /*28d0*/  UIADD3 UR4, UPT, UPT, UR4, 0x130, URZ ;  /* 0x0000013004047890 */ /* 0x000fe2000fffe0ff */
[----:B------:R-:W-:Y:S01]  /*28e0*/  SHF.L.U32 R5, R10, 0x1f, RZ ;  /* 0x0000001f0a057819 */ /* 0x000fe200000006ff */
[----:B------:R1:W-:Y:S01]  /*28f0*/  @!P2 SYNCS.ARRIVE.TRANS64.RED RZ, [R3+URZ], R4 ;  /* 0x0000000403ffa9a7 */ /* 0x0003e200080004ff */
[----:B------:R-:W-:Y:S01]  /*2900*/  UIADD3 UR6, UPT, UPT, UR6, 0x1, URZ ;  /* 0x0000000106067890 */ /* 0x000fe2000fffe0ff */
[----:B------:R-:W-:-:S03]  /*2910*/  VIADD R8, R8, 0x1 ;  /* 0x0000000108087836 */ /* 0x000fc60000000000 */
[----:B------:R-:W-:Y:S02]  /*2920*/  UISETP.NE.AND UP0, UPT, UR6, 0x2, UPT ;  /* 0x000000020600788c */ /* 0x000fe4000bf05270 */
[----:B------:R-:W-:Y:S06]  /*2930*/  UGETNEXTWORKID.BROADCAST [UR4], [UR5] ;  /* 0x00000000040073ca */ /* 0x000fec0008000100 */
[----:B------:R-:W-:Y:S01]  /*2940*/  USEL UR4, URZ, 0x1, UP0 ;  /* 0x00000001ff047887 */ /* 0x000fe20008000000 */
[----:B------:R-:W-:Y:S01]  /*2950*/  ISETP.NE.AND P0, PT, R8, 0x2, PT ;  /* 0x000000020800780c */ /* 0x000fe20003f05270 */
[----:B------:R-:W-:Y:S01]  /*2960*/  USEL UR6, UR6, URZ, UP0 ;  /* 0x000000ff06067287 */ /* 0x000fe20008000000 */
[----:B------:R-:W2:Y:S03]  /*2970*/  SYNCS.PHASECHK.TRANS64.TRYWAIT P1, [R0+URZ+0xc0], R5 ;  /* 0x0000c005000075a7 */ /* 0x000ea600080211ff */
[----:B------:R-:W-:Y:S01]  /*2980*/  LOP3.LUT R12, R12, UR4, RZ, 0x3c, !PT ;  /* 0x000000040c0c7c12 */ /* 0x000fe2000f8e3cff */
[----:B-12---:R-:W-:Y:S07]  /*2990*/  @!P1 BRA `(.L_x_46) ;  /* 0x0000008c00249947 */ /* 0x006fee0003800000 */
.L_x_145:
[C---:B------:R-:W-:Y:S01]  /*29a0*/  LEA R4, R11.reuse, UR37, 0x4 ;  /* 0x000000250b047c11 */ /* 0x040fe2000f8e20ff */
[----:B-1----:R-:W-:Y:S01]  /*29b0*/  VIADD R0, R0, 0xd0 ;  /* 0x000000d000007836 */ /* 0x002fe20000000000 */
[----:B------:R-:W-:Y:S01]  /*29c0*/  SEL R8, R8, RZ, P0 ;  /* 0x000000ff08087207 */ /* 0x000fe20000000000 */
[----:B------:R-:W-:-:S03]  /*29d0*/  VIADD R11, R11, 0x1 ;  /* 0x000000010b0b7836 */ /* 0x000fc60000000000 */
[----:B------:R-:W1:Y:S01]  /*29e0*/  LDS.128 R4, [R4+0x130] ;  /* 0x0001300004047984 */ /* 0x000e620000000c00 */
[----:B------:R-:W-:Y:S02]  /*29f0*/  PRMT R0, RZ, 0x654, R0 ;  /* 0x00000654ff007816 */ /* 0x000fe40000000000 */
[C---:B------:R-:W-:Y:S01]  /*2a00*/  ISETP.NE.AND P1, PT, R11.reuse, 0x2, PT ;  /* 0x000000020b00780c */ /* 0x040fe20003f25270 */
[----:B------:R-:W-:Y:S01]  /*2a10*/  @!PT LDS RZ, [RZ] ;  /* 0x00000000fffff984 */ /* 0x000fe20000000800 */
[----:B------:R-:W-:Y:S01]  /*2a20*/  @!PT LDS RZ, [RZ] ;  /* 0x00000000fffff984 */ /* 0x000fe20000000800 */
[----:B------:R-:W-:Y:S01]  /*2a30*/  @!PT LDS RZ, [RZ] ;  /* 0x00000000fffff984 */ /* 0x000fe20000000800 */
[----:B------:R-:W-:Y:S01]  /*2a40*/  @!PT LDS RZ, [RZ] ;  /* 0x00000000fffff984 */ /* 0x000fe20000000800 */
[----:B------:R2:W-:Y:S06]  /*2a50*/  MEMBAR.ALL.CTA ;  /* 0x0000000000007992 */ /* 0x0005ec0000008000 */
[----:B--2---:R-:W2:Y:S01]  /*2a60*/  FENCE.VIEW.ASYNC.S ;  /* 0x00000000000073c6 */ /* 0x004ea20000000000 */
[----:B------:R-:W-:Y:S01]  /*2a70*/  SEL R11, R11, RZ, P1 ;  /* 0x000000ff0b0b7207 */ /* 0x000fe20000800000 */
[----:B--2---:R2:W-:Y:S01]  /*2a80*/  SYNCS.ARRIVE.TRANS64.RED.A1T0 RZ, [R0+URZ], RZ ;  /* 0x000000ff00ff79a7 */ /* 0x0045e200081004ff */
[----:B-1----:R-:W-:-:S02]  /*2a90*/  LOP3.LUT P3, RZ, R6, 0x1, RZ, 0xc0, !PT ;  /* 0x0000000106ff7812 */ /* 0x002fc4000786c0ff */
[----:B------:R-:W-:-:S04]  /*2aa0*/  SEL R5, RZ, 0x1, P1 ;  /* 0x00000001ff057807 */ /* 0x000fc80000800000 */
[----:B------:R-:W-:Y:S02]  /*2ab0*/  LOP3.LUT R10, R10, R5, RZ, 0x3c, !PT ;  /* 0x000000050a0a7212 */ /* 0x000fe400078e3cff */
[----:B--2---:R-:W-:-:S04]  /*2ac0*/  SEL R0, RZ, 0x1, P0 ;  /* 0x00000001ff007807 */ /* 0x004fc80000000000 */
[----:B------:R-:W-:Y:S01]  /*2ad0*/  LOP3.LUT R9, R9, R0, RZ, 0x3c, !PT ;  /* 0x0000000009097212 */ /* 0x000fe200078e3cff */
[----:B------:R-:W-:Y:S06]  /*2ae0*/  @P3 BRA `(.L_x_47) ;  /* 0xfffffffc002c3947 */ /* 0x000fec000383ffff */
[----:B------:R-:W-:Y:S01]  /*2af0*/  ULEA UR5, UR6, UR37, 0x3 ;  /* 0x0000002506057291 */ /* 0x000fe2000f8e18ff */
[----:B------:R-:W-:-:S08]  /*2b00*/  SHF.L.U32 R3, R12, 0x1f, RZ ;  /* 0x0000001f0c037819 */ /* 0x000fd000000006ff */
[----:B------:R-:W1:Y:S02]  /*2b10*/  SYNCS.PHASECHK.TRANS64 P0, [UR5+0xd0], R3 ;  /* 0x0000d003ff0075a7 */ /* 0x000e640008001005 */
[----:B-1----:R-:W-:Y:S05]  /*2b20*/  @P0 BRA `(.L_x_48) ;  /* 0x0000000000080947 */ /* 0x002fea0003800000 */
[----:B------:R-:W1:Y:S02]  /*2b30*/  SYNCS.PHASECHK.TRANS64.TRYWAIT P0, [UR5+0xd0], R3 ;  /* 0x0000d003ff0075a7 */ /* 0x000e640008001105 */
[----:B-1----:R-:W-:Y:S05]  /*2b40*/  @!P0 BRA `(.L_x_49) ;  /* 0x0000008800cc8947 */ /* 0x002fea0003800000 */
.L_x_48:
[----:B------:R-:W-:-:S04]  /*2b50*/  UIADD3 UR4, UPT, UPT, UR6, 0x1, URZ ;  /* 0x0000000106047890 */ /* 0x000fc8000fffe0ff */
[----:B------:R-:W-:-:S04]  /*2b60*/  UISETP.NE.AND UP0, UPT, UR4, 0x2, UPT ;  /* 0x000000020400788c */ /* 0x000fc8000bf05270 */
[----:B------:R-:W-:Y:S02]  /*2b70*/  USEL UR7, URZ, 0x1, UP0 ;  /* 0x00000001ff077887 */ /* 0x000fe40008000000 */
[----:B------:R-:W-:-:S04]  /*2b80*/  USEL UR4, UR4, URZ, UP0 ;  /* 0x000000ff04047287 */ /* 0x000fc80008000000 */
[----:B------:R-:W-:Y:S01]  /*2b90*/  ULEA UR4, UR4, UR37, 0x3 ;  /* 0x0000002504047291 */ /* 0x000fe2000f8e18ff */
[----:B-1----:R-:W-:-:S04]  /*2ba0*/  LOP3.LUT R3, R12, UR7, RZ, 0x3c, !PT ;  /* 0x000000070c037c12 */ /* 0x002fc8000f8e3cff */
[----:B------:R-:W-:-:S04]  /*2bb0*/  SHF.L.U32 R0, R3, 0x1f, RZ ;  /* 0x0000001f03007819 */ /* 0x000fc800000006ff */
[----:B------:R-:W1:Y:S02]  /*2bc0*/  SYNCS.PHASECHK.TRANS64 P0, [UR4+0xd0], R0 ;  /* 0x0000d000ff0075a7 */ /* 0x000e640008001004 */
[----:B-1----:R-:W-:Y:S05]  /*2bd0*/  @P0 EXIT ;  /* 0x000000000000094d */ /* 0x002fea0003800000 */
[----:B------:R-:W-:Y:S02]  /*2be0*/  SHF.L.U32 R3, R3, 0x1f, RZ ;  /* 0x0000001f03037819 */ /* 0x000fe400000006ff */
[----:B------:R-:W-:-:S07]  /*2bf0*/  MOV R0, UR4 ;  /* 0x0000000400007c02 */ /* 0x000fce0008000f00 */
.L_x_50:
[----:B-1----:R1:W2:Y:S02]  /*2c00*/  SYNCS.PHASECHK.TRANS64.TRYWAIT P0, [R0+URZ+0xd0], R3 ;  /* 0x0000d003000075a7 */ /* 0x0022a400080011ff */
[----:B--2---:R-:W-:Y:S05]  /*2c10*/  @!P0 NANOSLEEP.SYNCS 0x989680 ;  /* 0x009896800000895d */ /* 0x004fea0003900000 */
[----:B------:R-:W2:Y:S02]  /*2c20*/  @!P0 SYNCS.PHASECHK.TRANS64 P0, [R0+URZ+0xd0], R3 ;  /* 0x0000d003000085a7 */ /* 0x000ea400080010ff */
[----:B--2---:R-:W-:Y:S05]  /*2c30*/  @P0 EXIT ;  /* 0x000000000000094d */ /* 0x004fea0003800000 */
[----:B------:R-:W-:Y:S05]  /*2c40*/  BRA `(.L_x_50) ;  /* 0xfffffffc00ec7947 */ /* 0x000fea000383ffff */
.L_x_43:
[----:B------:R-:W-:-:S09]  /*2c50*/  UISETP.NE.AND UP1, UPT, UR8, URZ, UPT ;  /* 0x000000ff0800728c */ /* 0x000fd2000bf25270 */
[----:B------:R-:W-:Y:S05]  /*2c60*/  BRA.U UP1, `(.L_x_51) ;  /* 0x0000000d01347547 */ /* 0x000fea000b800000 */
[----:B------:R-:W-:Y:S01]  /*2c70*/  UMOV UR4, 0x40 ;  /* 0x0000004000047882 */ /* 0x000fe20000000000 */
[----:B------:R-:W-:Y:S01]  /*2c80*/  NOP ;  /* 0x0000000000007918 */ /* 0x000fe20000000000 */
[----:B------:R-:W-:Y:S01]  /*2c90*/  ULEA UR4, UR37, UR4, 0x18 ;  /* 0x0000000425047291 */ /* 0x000fe2000f8ec0ff */
[----:B------:R-:W-:Y:S02]  /*2ca0*/  UMOV UR5, 0x400 ;  /* 0x0000040000057882 */ /* 0x000fe40000000000 */
[----:B------:R-:W-:-:S06]  /*2cb0*/  ULEA UR37, UR37, UR5, 0x18 ;  /* 0x0000000525257291 */ /* 0x000fcc000f8ec0ff */
[----:B------:R-:W1:Y:S02]  /*2cc0*/  LDS.U8 R0, [UR4+0x1c] ;  /* 0x00001c04ff007984 */ /* 0x000e640008000000 */
[----:B-1----:R-:W-:-:S13]  /*2cd0*/  ISETP.NE.AND P0, PT, R0, RZ, PT ;  /* 0x000000ff0000720c */ /* 0x002fda0003f05270 */
[----:B------:R-:W-:Y:S05]  /*2ce0*/  @P0 BRA `(.L_x_52) ;  /* 0x0000000000580947 */ /* 0x000fea0003800000 */
[----:B------:R-:W-:-:S13]  /*2cf0*/  ELECT P0, URZ, PT ;  /* 0x0000000000ff782f */ /* 0x000fda0003800000 */
[----:B------:R-:W-:Y:S05]  /*2d00*/  @!P0 BRA `(.L_x_53) ;  /* 0x0000000000608947 */ /* 0x000fea0003800000 */
[----:B------:R-:W-:Y:S01]  /*2d10*/  UMOV UR5, 0x10 ;  /* 0x0000001000057882 */ /* 0x000fe20000000000 */
[----:B------:R-:W-:Y:S01]  /*2d20*/  HFMA2 R0, -RZ, RZ, 0, 5.9604644775390625e-08 ;  /* 0x00000001ff007431 */ /* 0x000fe200000001ff */
[----:B------:R-:W-:-:S03]  /*2d30*/  MOV R2, 0xffff ;  /* 0x0000ffff00027802 */ /* 0x000fc60000000f00 */
[----:B------:R-:W-:Y:S04]  /*2d40*/  DEPBAR.LE SB1, 0x36 ;  /* 0x00009d800000791a */ /* 0x000fe80000000000 */
[----:B------:R-:W1:Y:S02]  /*2d50*/  UTCATOMSWS.FIND_AND_SET.ALIGN UP0, UR5, UR5 ;  /* 0x00000005000575e3 */ /* 0x000e640008000800 */
[----:B-1----:R-:W-:Y:S01]  /*2d60*/  MOV R3, UR5 ;  /* 0x0000000500037c02 */ /* 0x002fe20008000f00 */
[----:B------:R-:W-:Y:S06]  /*2d70*/  BRA.U UP0, `(.L_x_54) ;  /* 0x0000000100187547 */ /* 0x000fec000b800000 */
.L_x_55:
[----:B------:R-:W-:Y:S05]  /*2d80*/  NANOSLEEP 0x64 ;  /* 0x000000640000795d */ /* 0x000fea0003800000 */
[----:B------:R-:W-:-:S05]  /*2d90*/  UMOV UR5, 0x10 ;  /* 0x0000001000057882 */ /* 0x000fca0000000000 */
[----:B------:R-:W-:Y:S04]  /*2da0*/  DEPBAR.LE SB1, 0x36 ;  /* 0x00009d800000791a */ /* 0x000fe80000000000 */
[----:B------:R-:W1:Y:S02]  /*2db0*/  UTCATOMSWS.FIND_AND_SET.ALIGN UP0, UR5, UR5 ;  /* 0x00000005000575e3 */ /* 0x000e640008000800 */
[----:B-1----:R-:W-:Y:S01]  /*2dc0*/  MOV R3, UR5 ;  /* 0x0000000500037c02 */ /* 0x002fe20008000f00 */
[----:B------:R-:W-:Y:S05]  /*2dd0*/  BRA.U !UP0, `(.L_x_55) ;  /* 0xfffffffd08e87547 */ /* 0x000fea000b83ffff */
.L_x_54:
[-C--:B------:R-:W-:Y:S02]  /*2de0*/  SHF.L.U32 R2, R2, R3.reuse, RZ ;  /* 0x0000000302027219 */ /* 0x080fe400000006ff */
[----:B------:R-:W-:Y:S01]  /*2df0*/  SHF.L.U32 R0, R0, R3, RZ ;  /* 0x0000000300007219 */ /* 0x000fe200000006ff */
[----:B------:R-:W-:Y:S02]  /*2e00*/  IMAD.SHL.U32 R3, R3, 0x20, RZ ;  /* 0x0000002003037824 */ /* 0x000fe400078e00ff */
[----:B------:R1:W-:Y:S04]  /*2e10*/  ATOMS.OR RZ, [UR4+0x14], R2 ;  /* 0x00001402ffff798c */ /* 0x0003e8000b000004 */
[----:B------:R1:W-:Y:S04]  /*2e20*/  ATOMS.OR RZ, [UR4+0x18], R0 ;  /* 0x00001800ffff798c */ /* 0x0003e8000b000004 */
[----:B------:R1:W-:Y:S01]  /*2e30*/  STS [UR37+0x150], R3 ;  /* 0x00015003ff007988 */ /* 0x0003e20008000825 */
[----:B------:R-:W-:Y:S05]  /*2e40*/  BRA `(.L_x_53) ;  /* 0x0000000000107947 */ /* 0x000fea0003800000 */
.L_x_52:
[----:B------:R-:W-:Y:S02]  /*2e50*/  MOV R0, 0xffffffff ;  /* 0xffffffff00007802 */ /* 0x000fe40000000f00 */
[----:B------:R-:W-:-:S03]  /*2e60*/  MOV R2, 0x2e90 ;  /* 0x00002e9000027802 */ /* 0x000fc60000000f00 */
[----:B------:R1:W-:Y:S04]  /*2e70*/  STS [UR37+0x150], R0 ;  /* 0x00015000ff007988 */ /* 0x0003e80008000825 */
[----:B-1-3-5:R-:W-:Y:S05]  /*2e80*/  CALL.REL.NOINC `($__internal_1_$__cuda_sm10x_tcgen05_guardrail_trap_phase_invalid_during_alloc) ;  /* 0x0000008c00e07944 */ /* 0x02afea0003c00000 */
.L_x_53:
[----:B------:R-:W-:Y:S05]  /*2e90*/  WARPSYNC.ALL ;  /* 0x0000000000007948 */ /* 0x000fea0003800000 */
[----:B------:R-:W2:Y:S01]  /*2ea0*/  S2UR UR6, SR_CgaCtaId ;  /* 0x00000000000679c3 */ /* 0x000ea20000008800 */
[----:B------:R-:W-:Y:S01]  /*2eb0*/  UMOV UR4, 0x400 ;  /* 0x0000040000047882 */ /* 0x000fe20000000000 */
[----:B------:R-:W-:-:S06]  /*2ec0*/  NOP ;  /* 0x0000000000007918 */ /* 0x000fcc0000000000 */
[----:B------:R-:W-:Y:S06]  /*2ed0*/  BAR.ARV 0x6, 0xa0 ;  /* 0x0182800000007b1d */ /* 0x000fec0000002000 */
[----:B------:R-:W4:Y:S01]  /*2ee0*/  LDCU UR7, c[0x0][0x38c] ;  /* 0x00007180ff0777ac */ /* 0x000f220008000800 */
[----:B------:R-:W-:Y:S01]  /*2ef0*/  IMAD.MOV.U32 R11, RZ, RZ, 0x1 ;  /* 0x00000001ff0b7424 */ /* 0x000fe200078e00ff */
[----:B------:R-:W-:Y:S01]  /*2f00*/  CS2R R8, SRZ ;  /* 0x0000000000087805 */ /* 0x000fe2000001ff00 */
[----:B------:R-:W-:Y:S01]  /*2f10*/  IMAD.MOV.U32 R10, RZ, RZ, RZ ;  /* 0x000000ffff0a7224 */ /* 0x000fe200078e00ff */
[----:B------:R-:W-:Y:S01]  /*2f20*/  UMOV UR18, URZ ;  /* 0x000000ff00127c82 */ /* 0x000fe20008000000 */
[----:B------:R-:W-:Y:S01]  /*2f30*/  UMOV UR17, URZ ;  /* 0x000000ff00117c82 */ /* 0x000fe20008000000 */
[----:B------:R-:W-:Y:S01]  /*2f40*/  UMOV UR22, 0x0 ;  /* 0x0000000000167882 */ /* 0x000fe20000000000 */
[----:B------:R-:W-:Y:S01]  /*2f50*/  UMOV UR23, 0x84004a0 ;  /* 0x084004a000177882 */ /* 0x000fe20000000000 */
[----:B------:R-:W-:Y:S01]  /*2f60*/  UMOV UR20, 0x0 ;  /* 0x0000000000147882 */ /* 0x000fe20000000000 */
[----:B------:R-:W-:Y:S01]  /*2f70*/  UMOV UR21, 0x84004a0 ;  /* 0x084004a000157882 */ /* 0x000fe20000000000 */
[----:B--2---:R-:W-:Y:S01]  /*2f80*/  ULEA UR6, UR6, UR4, 0x18 ;  /* 0x0000000406067291 */ /* 0x004fe2000f8ec0ff */
[----:B------:R-:W2:Y:S03]  /*2f90*/  LDCU UR4, c[0x0][0x38c] ;  /* 0x00007180ff0477ac */ /* 0x000ea60008000800 */
[----:B------:R-:W-:-:S02]  /*2fa0*/  UIADD3 UR11, UPT, UPT, UR6, 0xc400, URZ ;  /* 0x0000c400060b7890 */ /* 0x000fc4000fffe0ff */
[----:B----4-:R-:W-:-:S03]  /*2fb0*/  UIADD3 UR7, UPT, UPT, UR7, 0x3f, URZ ;  /* 0x0000003f07077890 */ /* 0x010fc6000fffe0ff */
[----:B-1----:R-:W1:Y:S01]  /*2fc0*/  LDS R0, [UR6+0x150] ;  /* 0x00015006ff007984 */ /* 0x002e620008000800 */
[----:B------:R-:W-:Y:S02]  /*2fd0*/  UIADD3 UR12, UPT, UPT, UR6, 0x1a400, URZ ;  /* 0x0001a400060c7890 */ /* 0x000fe4000fffe0ff */
[----:B------:R-:W-:Y:S02]  /*2fe0*/  USHF.R.S32.HI UR5, URZ, 0x1f, UR7 ;  /* 0x0000001fff057899 */ /* 0x000fe40008011407 */
[----:B------:R-:W-:Y:S02]  /*2ff0*/  USHF.R.U32.HI UR11, URZ, 0x4, UR11 ;  /* 0x00000004ff0b7899 */ /* 0x000fe4000801160b */
[----:B------:R-:W-:Y:S02]  /*3000*/  ULEA.HI UR5, UR5, UR7, URZ, 0x6 ;  /* 0x0000000705057291 */ /* 0x000fe4000f8f30ff */
[----:B------:R-:W-:Y:S02]  /*3010*/  USHF.R.U32.HI UR12, URZ, 0x4, UR12 ;  /* 0x00000004ff0c7899 */ /* 0x000fe4000801160c */
[----:B------:R-:W-:-:S02]  /*3020*/  USHF.R.S32.HI UR5, URZ, 0x6, UR5 ;  /* 0x00000006ff057899 */ /* 0x000fc40008011405 */
[----:B------:R-:W-:Y:S02]  /*3030*/  ULOP3.LUT UR11, UR11, 0x3fff, URZ, 0xc0, !UPT ;  /* 0x00003fff0b0b7892 */ /* 0x000fe4000f8ec0ff */
[----:B------:R-:W-:Y:S02]  /*3040*/  UISETP.LT.AND UP0, UPT, UR5, 0x1, UPT ;  /* 0x000000010500788c */ /* 0x000fe4000bf01270 */
[----:B------:R-:W-:Y:S02]  /*3050*/  ULOP3.LUT UR12, UR12, 0x3fff, URZ, 0xc0, !UPT ;  /* 0x00003fff0c0c7892 */ /* 0x000fe4000f8ec0ff */
[----:B------:R-:W-:Y:S02]  /*3060*/  USEL UR10, UR5, 0x1, !UP0 ;  /* 0x00000001050a7887 */ /* 0x000fe4000c000000 */
[----:B------:R-:W-:Y:S02]  /*3070*/  ULOP3.LUT UR11, UR11, 0x10000, URZ, 0xfc, !UPT ;  /* 0x000100000b0b7892 */ /* 0x000fe4000f8efcff */
[----:B------:R-:W-:-:S02]  /*3080*/  ULOP3.LUT UR12, UR12, 0x10000, URZ, 0xfc, !UPT ;  /* 0x000100000c0c7892 */ /* 0x000fc4000f8efcff */
[----:B------:R-:W-:Y:S02]  /*3090*/  UIADD3 UR10, UPT, UPT, -UR10, URZ, URZ ;  /* 0x000000ff0a0a7290 */ /* 0x000fe4000fffe1ff */
[----:B--2---:R-:W-:Y:S01]  /*30a0*/  UISETP.GE.AND UP3, UPT, UR4, 0x1, UPT ;  /* 0x000000010400788c */ /* 0x004fe2000bf66270 */
[----:B-1----:R-:W-:-:S15]  /*30b0*/  R2UR UR19, R0 ;  /* 0x00000000001372ca */ /* 0x002fde00000e0000 */
.L_x_62:
[----:B------:R-:W-:Y:S02]  /*30c0*/  LEA R0, R10, UR6, 0x3 ;  /* 0x000000060a007c11 */ /* 0x000fe4000f8e18ff */
[----:B------:R-:W-:Y:S02]  /*30d0*/  SHF.L.U32 R5, R9, 0x1f, RZ ;  /* 0x0000001f09057819 */ /* 0x000fe400000006ff */
[----:B------:R-:W-:Y:S01]  /*30e0*/  PLOP3.LUT P0, PT, PT, PT, UP3, 0x80, 0x8 ;  /* 0x000000000008781c */ /* 0x000fe20003f0f038 */
[----:B------:R-:W-:Y:S01]  /*30f0*/  VIADD R3, R0, 0xd0 ;  /* 0x000000d000037836 */ /* 0x000fe20000000000 */
[----:B-1----:R-:W1:Y:S02]  /*3100*/  SYNCS.PHASECHK.TRANS64.TRYWAIT P1, [R0+URZ+0xc0], R5 ;  /* 0x0000c005000075a7 */ /* 0x002e6400080211ff */
[----:B-1--4-:R-:W-:Y:S09]  /*3110*/  @!P1 BRA `(.L_x_56) ;  /* 0x0000008400709947 */ /* 0x012ff20003800000 */
.L_x_147:
[----:B------:R-:W-:Y:S01]  /*3120*/  LEA R4, R10, UR6, 0x4 ;  /* 0x000000060a047c11 */ /* 0x000fe2000f8e20ff */
[----:B------:R-:W-:Y:S01]  /*3130*/  @UP3 ULEA UR4, UR17, UR6, 0x3 ;  /* 0x0000000611043291 */ /* 0x000fe2000f8e18ff */
[----:B------:R-:W-:Y:S01]  /*3140*/  PLOP3.LUT P2, PT, PT, PT, PT, 0x80, 0x8 ;  /* 0x000000000008781c */ /* 0x000fe20003f4f070 */
[----:B------:R-:W-:Y:S01]  /*3150*/  ULEA UR8, UR18, UR6, 0x3 ;  /* 0x0000000612087291 */ /* 0x000fe2000f8e18ff */
[----:B------:R-:W-:Y:S01]  /*3160*/  PRMT R3, RZ, 0x654, R3 ;  /* 0x00000654ff037816 */ /* 0x000fe20000000003 */
[----:B------:R-:W-:Y:S01]  /*3170*/  ULEA UR9, UR18, UR19, 0x8 ;  /* 0x0000001312097291 */ /* 0x000fe2000f8e40ff */
[----:B-1----:R-:W1:Y:S01]  /*3180*/  LDS.128 R4, [R4+0x130] ;  /* 0x0001300004047984 */ /* 0x002e620000000c00 */
[----:B------:R-:W-:Y:S02]  /*3190*/  @P0 SHF.L.U32 R2, R8, 0x1f, RZ ;  /* 0x0000001f08020819 */ /* 0x000fe400000006ff */
[----:B------:R-:W-:Y:S01]  /*31a0*/  SHF.L.U32 R0, R11, 0x1f, RZ ;  /* 0x0000001f0b007819 */ /* 0x000fe200000006ff */
[----:B------:R-:W-:Y:S01]  /*31b0*/  @!PT LDS RZ, [RZ] ;  /* 0x00000000fffff984 */ /* 0x000fe20000000800 */
[----:B------:R-:W-:Y:S01]  /*31c0*/  @!PT LDS RZ, [RZ] ;  /* 0x00000000fffff984 */ /* 0x000fe20000000800 */
[----:B------:R-:W-:Y:S01]  /*31d0*/  @!PT LDS RZ, [RZ] ;  /* 0x00000000fffff984 */ /* 0x000fe20000000800 */
[----:B------:R-:W-:Y:S01]  /*31e0*/  @!PT LDS RZ, [RZ] ;  /* 0x00000000fffff984 */ /* 0x000fe20000000800 */
[----:B------:R2:W-:Y:S06]  /*31f0*/  MEMBAR.ALL.CTA ;  /* 0x0000000000007992 */ /* 0x0005ec0000008000 */
[----:B--2---:R-:W2:Y:S02]  /*3200*/  FENCE.VIEW.ASYNC.S ;  /* 0x00000000000073c6 */ /* 0x004ea40000000000 */
[----:B--2---:R2:W-:Y:S01]  /*3210*/  SYNCS.ARRIVE.TRANS64.RED.A1T0 RZ, [R3+URZ], RZ ;  /* 0x000000ff03ff79a7 */ /* 0x0045e200081004ff */
[----:B------:R2:W4:Y:S01]  /*3220*/  @P0 SYNCS.PHASECHK.TRANS64.TRYWAIT P2, [UR4], R2 ;  /* 0x00000002ff0005a7 */ /* 0x0005220008041104 */
[----:B-1----:R-:W-:Y:S01]  /*3230*/  LOP3.LUT P1, RZ, R6, 0x1, RZ, 0xc0, !PT ;  /* 0x0000000106ff7812 */ /* 0x002fe2000782c0ff */
[----:B------:R-:W1:Y:S02]  /*3240*/  SYNCS.PHASECHK.TRANS64.TRYWAIT P0, [UR8+0xf0], R0 ;  /* 0x0000f000ff0075a7 */ /* 0x000e640008001108 */
[----:B-12-4-:R-:W-:Y:S10]  /*3250*/  @!P0 BRA `(.L_x_57) ;  /* 0x0000008400348947 */ /* 0x016ff40003800000 */
.L_x_149:
[----:B------:R-:W-:Y:S01]  /*3260*/  IADD3 R10, PT, PT, R10, 0x1, RZ ;  /* 0x000000010a0a7810 */ /* 0x000fe20007ffe0ff */
[----:B------:R-:W-:Y:S06]  /*3270*/  BRA.U !UP3, `(.L_x_58) ;  /* 0x000000010b987547 */ /* 0x000fec000b800000 */
[----:B------:R-:W-:Y:S01]  /*3280*/  UPLOP3.LUT UP4, UPT, UPT, UPT, UPT, 0x40, 0x4 ;  /* 0x000000000004789c */ /* 0x000fe20003f8e870 */
[----:B------:R-:W-:Y:S01]  /*3290*/  UMOV UR16, UR10 ;  /* 0x0000000a00107c82 */ /* 0x000fe20008000000 */
[----:B------:R-:W-:Y:S01]  /*32a0*/  UMOV UR15, UR5 ;  /* 0x00000005000f7c82 */ /* 0x000fe20008000000 */
[----:B------:R-:W-:-:S08]  /*32b0*/  UMOV UR14, UR17 ;  /* 0x00000011000e7c82 */ /* 0x000fd00008000000 */
.L_x_61:
[----:B------:R-:W-:Y:S02]  /*32c0*/  UIADD3 UR16, UPT, UPT, UR16, 0x1, URZ ;  /* 0x0000000110107890 */ /* 0x000fe4000fffe0ff */
[----:B--2---:R-:W-:Y:S02]  /*32d0*/  ULEA UR7, UR14, UR6, 0x3 ;  /* 0x000000060e077291 */ /* 0x004fe4000f8e18ff */
[----:B------:R-:W-:Y:S01]  /*32e0*/  UISETP.NE.AND UP0, UPT, UR16, URZ, UPT ;  /* 0x000000ff1000728c */ /* 0x000fe2000bf05270 */
[----:B----4-:R-:W-:Y:S10]  /*32f0*/  @P2 BRA `(.L_x_59) ;  /* 0x00000000000c2947 */ /* 0x010ff40003800000 */
[----:B-1----:R-:W-:Y:S04]  /*3300*/  SHF.L.U32 R3, R8, 0x1f, RZ ;  /* 0x0000001f08037819 */ /* 0x002fe800000006ff */
[----:B------:R-:W1:Y:S02]  /*3310*/  SYNCS.PHASECHK.TRANS64.TRYWAIT P0, [UR7], R3 ;  /* 0x00000003ff0075a7 */ /* 0x000e640008001107 */
[----:B-1----:R-:W-:Y:S05]  /*3320*/  @!P0 BRA `(.L_x_60) ;  /* 0x0000008400188947 */ /* 0x002fea0003800000 */
.L_x_59:
[----:B------:R-:W-:Y:S01]  /*3330*/  UISETP.NE.AND UP1, UPT, UR15, 0x1, UPT ;  /* 0x000000010f00788c */ /* 0x000fe2000bf25270 */
[----:B------:R-:W-:Y:S01]  /*3340*/  PLOP3.LUT P2, PT, PT, PT, PT, 0x80, 0x8 ;  /* 0x000000000008781c */ /* 0x000fe20003f4f070 */
[----:B------:R-:W-:Y:S02]  /*3350*/  UIADD3 UR17, UPT, UPT, UR14, 0x1, URZ ;  /* 0x000000010e117890 */ /* 0x000fe4000fffe0ff */
[----:B------:R-:W-:Y:S02]  /*3360*/  ULEA UR24, UR14, UR12, 0xa ;  /* 0x0000000c0e187291 */ /* 0x000fe4000f8e50ff */
[----:B------:R-:W-:Y:S01]  /*3370*/  UISETP.NE.AND UP2, UPT, UR17, 0x7, UPT ;  /* 0x000000071100788c */ /* 0x000fe2000bf45270 */
[----:B------:R-:W-:Y:S01]  /*3380*/  PLOP3.LUT P0, PT, PT, PT, UP1, 0x80, 0x8 ;  /* 0x000000000008781c */ /* 0x000fe20003f0f018 */
[----:B------:R-:W-:Y:S02]  /*3390*/  ULEA UR26, UR14, UR11, 0x9 ;  /* 0x0000000b0e1a7291 */ /* 0x000fe4000f8e48ff */
[----:B------:R-:W-:Y:S02]  /*33a0*/  USEL UR13, URZ, 0x1, UP2 ;  /* 0x00000001ff0d7887 */ /* 0x000fe40009000000 */
[----:B------:R-:W-:Y:S02]  /*33b0*/  USEL UR17, UR17, URZ, UP2 ;  /* 0x000000ff11117287 */ /* 0x000fe40009000000 */
[----:B------:R-:W-:Y:S02]  /*33c0*/  UIADD3 UR30, UPT, UPT, UR24, 0x2, URZ ;  /* 0x00000002181e7890 */ /* 0x000fe4000fffe0ff */
[----:B------:R-:W-:Y:S01]  /*33d0*/  @UP1 ULEA UR4, UR17, UR6, 0x3 ;  /* 0x0000000611041291 */ /* 0x000fe2000f8e18ff */
[----:B------:R-:W-:Y:S01]  /*33e0*/  LOP3.LUT R8, R8, UR13, RZ, 0x3c, !PT ;  /* 0x0000000d08087c12 */ /* 0x000fe2000f8e3cff */
[----:B------:R-:W-:Y:S02]  /*33f0*/  UIADD3 UR28, UPT, UPT, UR26, 0x2, URZ ;  /* 0x000000021a1c7890 */ /* 0x000fe4000fffe0ff */
[----:B------:R-:W-:Y:S01]  /*3400*/  UIADD3 UR7, UPT, UPT, UR7, 0x38, URZ ;  /* 0x0000003807077890 */ /* 0x000fe2000fffe0ff */
[----:B-1----:R-:W-:Y:S01]  /*3410*/  @P0 SHF.L.U32 R0, R8, 0x1f, RZ ;  /* 0x0000001f08000819 */ /* 0x002fe200000006ff */
[----:B------:R-:W-:Y:S01]  /*3420*/  UMOV UR25, 0x80004020 ;  /* 0x8000402000197882 */ /* 0x000fe20000000000 */
[----:B------:R-:W-:Y:S01]  /*3430*/  UMOV UR27, 0x80004020 ;  /* 0x80004020001b7882 */ /* 0x000fe20000000000 */
[----:B------:R-:W-:Y:S01]  /*3440*/  UMOV UR31, 0x80004020 ;  /* 0x80004020001f7882 */ /* 0x000fe20000000000 */
[----:B------:R2:W4:Y:S01]  /*3450*/  @P0 SYNCS.PHASECHK.TRANS64.TRYWAIT P2, [UR4], R0 ;  /* 0x00000000ff0005a7 */ /* 0x0005220008041104 */
[----:B------:R-:W-:Y:S01]  /*3460*/  UIADD3 UR15, UPT, UPT, UR15, -0x1, URZ ;  /* 0xffffffff0f0f7890 */ /* 0x000fe2000fffe0ff */
[----:B------:R2:W-:Y:S01]  /*3470*/  UTCIMMA gdesc[UR26], gdesc[UR24], tmem[UR9], tmem[UR22], idesc[UR23], UP4 ;  /* 0x00ff16181a0075ea */ /* 0x0005e2000a000109 */
[----:B------:R-:W-:Y:S01]  /*3480*/  UPLOP3.LUT UP4, UPT, UPT, UPT, UPT, 0x80, 0x8 ;  /* 0x000000000008789c */ /* 0x000fe20003f8f070 */
[----:B------:R-:W-:Y:S01]  /*3490*/  UMOV UR29, 0x80004020 ;  /* 0x80004020001d7882 */ /* 0x000fe20000000000 */
[----:B------:R-:W-:Y:S01]  /*34a0*/  UMOV UR14, UR17 ;  /* 0x00000011000e7c82 */ /* 0x000fe20008000000 */
[----:B------:R2:W-:Y:S01]  /*34b0*/  UTCIMMA gdesc[UR28], gdesc[UR30], tmem[UR9], tmem[UR20], idesc[UR21], UPT ;  /* 0x00ff141e1c0075ea */ /* 0x0005e2000b800109 */
[----:B------:R2:W-:Y:S01]  /*34c0*/  UTCBAR [UR7], URZ ;  /* 0x000000ff070073e9 */ /* 0x0005e200080000ff */
[----:B------:R-:W-:Y:S06]  /*34d0*/  BRA.U UP0, `(.L_x_61) ;  /* 0xfffffffd00787547 */ /* 0x000fec000b83ffff */
.L_x_58:
[----:B------:R-:W-:Y:S01]  /*34e0*/  UIADD3 UR18, UPT, UPT, UR18, 0x1, URZ ;  /* 0x0000000112127890 */ /* 0x000fe2000fffe0ff */
[C---:B------:R-:W-:Y:S01]  /*34f0*/  ISETP.NE.AND P0, PT, R10.reuse, 0x2, PT ;  /* 0x000000020a00780c */ /* 0x040fe20003f05270 */
[----:B------:R-:W-:Y:S02]  /*3500*/  UIADD3 UR8, UPT, UPT, UR8, 0xe0, URZ ;  /* 0x000000e008087890 */ /* 0x000fe4000fffe0ff */
[----:B------:R-:W-:Y:S01]  /*3510*/  UISETP.NE.AND UP0, UPT, UR18, 0x2, UPT ;  /* 0x000000021200788c */ /* 0x000fe2000bf05270 */
[----:B-12---:R-:W-:Y:S02]  /*3520*/  SEL R0, RZ, 0x1, P0 ;  /* 0x00000001ff007807 */ /* 0x006fe40000000000 */
[----:B------:R-:W-:Y:S01]  /*3530*/  SEL R10, R10, RZ, P0 ;  /* 0x000000ff0a0a7207 */ /* 0x000fe20000000000 */
[----:B------:R-:W-:Y:S01]  /*3540*/  USEL UR4, URZ, 0x1, UP0 ;  /* 0x00000001ff047887 */ /* 0x000fe20008000000 */
[----:B------:R-:W-:Y:S01]  /*3550*/  LOP3.LUT R9, R9, R0, RZ, 0x3c, !PT ;  /* 0x0000000009097212 */ /* 0x000fe200078e3cff */
[----:B------:R-:W-:Y:S01]  /*3560*/  USEL UR18, UR18, URZ, UP0 ;  /* 0x000000ff12127287 */ /* 0x000fe20008000000 */
[----:B------:R1:W-:Y:S03]  /*3570*/  UTCBAR [UR8], URZ ;  /* 0x000000ff080073e9 */ /* 0x0003e600080000ff */
[----:B------:R-:W-:Y:S01]  /*3580*/  LOP3.LUT R11, R11, UR4, RZ, 0x3c, !PT ;  /* 0x000000040b0b7c12 */ /* 0x000fe2000f8e3cff */
[----:B------:R-:W-:Y:S07]  /*3590*/  @P1 BRA `(.L_x_62) ;  /* 0xfffffff800c81947 */ /* 0x000fee000383ffff */
[----:B------:R-:W2:Y:S01]  /*35a0*/  S2UR UR4, SR_CgaCtaId ;  /* 0x00000000000479c3 */ /* 0x000ea20000008800 */
[----:B------:R-:W-:Y:S01]  /*35b0*/  ELECT P0, URZ, PT ;  /* 0x0000000000ff782f */ /* 0x000fe20003800000 */
[----:B------:R-:W-:Y:S01]  /*35c0*/  IMAD.MOV.U32 R0, RZ, RZ, 0x1 ;  /* 0x00000001ff007424 */ /* 0x000fe200078e00ff */
[----:B------:R-:W-:Y:S01]  /*35d0*/  UIADD3 UR6, UPT, UPT, UR6, 0xf0, URZ ;  /* 0x000000f006067890 */ /* 0x000fe2000fffe0ff */
[----:B------:R-:W-:Y:S01]  /*35e0*/  SHF.L.U32 R3, R11, 0x1f, RZ ;  /* 0x0000001f0b037819 */ /* 0x000fe200000006ff */
[----:B------:R-:W-:-:S03]  /*35f0*/  UMOV UR5, 0x40 ;  /* 0x0000004000057882 */ /* 0x000fc60000000000 */
[----:B------:R-:W-:Y:S01]  /*3600*/  UVIRTCOUNT.DEALLOC.SMPOOL 0x80 ;  /* 0x000000800000784c */ /* 0x000fe20000000000 */
[----:B--2---:R-:W-:Y:S02]  /*3610*/  ULEA UR4, UR4, UR5, 0x18 ;  /* 0x0000000504047291 */ /* 0x004fe4000f8ec0ff */
[----:B------:R-:W-:-:S07]  /*3620*/  ULEA UR5, UR18, UR6, 0x3 ;  /* 0x0000000612057291 */ /* 0x000fce000f8e18ff */
[----:B------:R2:W-:Y:S02]  /*3630*/  @P0 STS.U8 [UR4+0x1c], R0 ;  /* 0x00001c00ff000988 */ /* 0x0005e40008000004 */
[----:B------:R-:W3:Y:S02]  /*3640*/  SYNCS.PHASECHK.TRANS64.TRYWAIT P0, [UR5], R3 ;  /* 0x00000003ff0075a7 */ /* 0x000ee40008001105 */
[----:B--23--:R-:W-:Y:S05]  /*3650*/  @!P0 BRA `(.L_x_63) ;  /* 0x0000008000648947 */ /* 0x00cfea0003800000 */
.L_x_152:
[----:B------:R-:W-:-:S04]  /*3660*/  UIADD3 UR7, UPT, UPT, UR18, 0x1, URZ ;  /* 0x0000000112077890 */ /* 0x000fc8000fffe0ff */
[----:B------:R-:W-:-:S04]  /*3670*/  UISETP.NE.AND UP0, UPT, UR7, 0x2, UPT ;  /* 0x000000020700788c */ /* 0x000fc8000bf05270 */
[----:B------:R-:W-:Y:S02]  /*3680*/  USEL UR5, URZ, 0x1, UP0 ;  /* 0x00000001ff057887 */ /* 0x000fe40008000000 */
[----:B------:R-:W-:-:S04]  /*3690*/  USEL UR7, UR7, URZ, UP0 ;  /* 0x000000ff07077287 */ /* 0x000fc80008000000 */
[----:B------:R-:W-:Y:S01]  /*36a0*/  ULEA UR7, UR7, UR6, 0x3 ;  /* 0x0000000607077291 */ /* 0x000fe2000f8e18ff */
[----:B--2---:R-:W-:-:S04]  /*36b0*/  LOP3.LUT R3, R11, UR5, RZ, 0x3c, !PT ;  /* 0x000000050b037c12 */ /* 0x004fc8000f8e3cff */
[----:B------:R-:W-:-:S04]  /*36c0*/  SHF.L.U32 R3, R3, 0x1f, RZ ;  /* 0x0000001f03037819 */ /* 0x000fc800000006ff */
[----:B------:R-:W2:Y:S02]  /*36d0*/  SYNCS.PHASECHK.TRANS64.TRYWAIT P0, [UR7], R3 ;  /* 0x00000003ff0075a7 */ /* 0x000ea40008001107 */
[----:B--2---:R-:W-:Y:S05]  /*36e0*/  @!P0 BRA `(.L_x_64) ;  /* 0x0000008000588947 */ /* 0x004fea0003800000 */
.L_x_154:
[----:B------:R-:W-:Y:S01]  /*36f0*/  NOP ;  /* 0x0000000000007918 */ /* 0x000fe20000000000 */
[----:B--2---:R-:W2:Y:S01]  /*3700*/  LDS R0, [UR4+0x14] ;  /* 0x00001404ff007984 */ /* 0x004ea20008000800 */
[----:B------:R-:W-:Y:S01]  /*3710*/  ULOP3.LUT UR6, UR19, 0xffff, URZ, 0xc0, !UPT ;  /* 0x0000ffff13067892 */ /* 0x000fe2000f8ec0ff */
[----:B-1----:R-:W-:Y:S01]  /*3720*/  UMOV UR8, 0xffff ;  /* 0x0000ffff00087882 */ /* 0x002fe20000000000 */
[----:B------:R-:W-:Y:S02]  /*3730*/  UMOV UR5, 0x1 ;  /* 0x0000000100057882 */ /* 0x000fe40000000000 */
[----:B------:R-:W-:-:S04]  /*3740*/  USHF.R.U32.HI UR6, URZ, 0x5, UR6 ;  /* 0x00000005ff067899 */ /* 0x000fc80008011606 */
[----:B------:R-:W-:Y:S02]  /*3750*/  USHF.L.U32 UR8, UR8, UR6, URZ ;  /* 0x0000000608087299 */ /* 0x000fe400080006ff */
[----:B------:R-:W-:-:S04]  /*3760*/  USHF.L.U32 UR5, UR5, UR6, URZ ;  /* 0x0000000605057299 */ /* 0x000fc800080006ff */
[----:B--2---:R-:W-:-:S04]  /*3770*/  LOP3.LUT R0, R0, UR8, RZ, 0xc0, !PT ;  /* 0x0000000800007c12 */ /* 0x004fc8000f8ec0ff */
[----:B------:R-:W-:-:S13]  /*3780*/  ISETP.NE.AND P0, PT, R0, UR8, PT ;  /* 0x0000000800007c0c */ /* 0x000fda000bf05270 */
[----:B------:R-:W-:Y:S05]  /*3790*/  @P0 BRA `(.L_x_65) ;  /* 0x0000000000580947 */ /* 0x000fea0003800000 */
[----:B------:R-:W1:Y:S02]  /*37a0*/  LDS R0, [UR4+0x18] ;  /* 0x00001804ff007984 */ /* 0x000e640008000800 */
[----:B-1----:R-:W-:-:S04]  /*37b0*/  LOP3.LUT R0, R0, UR5, RZ, 0xc0, !PT ;  /* 0x0000000500007c12 */ /* 0x002fc8000f8ec0ff */
[----:B------:R-:W-:-:S13]  /*37c0*/  ISETP.NE.AND P0, PT, R0, UR5, PT ;  /* 0x0000000500007c0c */ /* 0x000fda000bf05270 */
[----:B------:R-:W-:Y:S05]  /*37d0*/  @P0 BRA `(.L_x_66) ;  /* 0x00000000003c0947 */ /* 0x000fea0003800000 */
[----:B------:R-:W1:Y:S01]  /*37e0*/  S2R R2, SR_LANEID ;  /* 0x0000000000027919 */ /* 0x000e620000000000 */
[----:B------:R-:W-:Y:S01]  /*37f0*/  ULOP3.LUT UR8, URZ, UR8, URZ, 0x33, !UPT ;  /* 0x00000008ff087292 */ /* 0x000fe2000f8e33ff */
[----:B------:R-:W-:Y:S01]  /*3800*/  LOP3.LUT R4, RZ, UR5, RZ, 0x33, !PT ;  /* 0x00000005ff047c12 */ /* 0x000fe2000f8e33ff */
[----:B------:R-:W-:Y:S02]  /*3810*/  VOTEU.ANY UR7, UPT, PT ;  /* 0x0000000000077886 */ /* 0x000fe400038e0100 */
[----:B------:R-:W-:Y:S01]  /*3820*/  UFLO.U32 UR7, UR7 ;  /* 0x00000007000772bd */ /* 0x000fe200080e0000 */
[----:B------:R-:W2:Y:S01]  /*3830*/  REDUX UR5, R4 ;  /* 0x00000000040573c4 */ /* 0x000ea20000000000 */
[----:B------:R-:W-:-:S06]  /*3840*/  IMAD.U32 R0, RZ, RZ, UR8 ;  /* 0x00000008ff007e24 */ /* 0x000fcc000f8e00ff */
[----:B------:R3:W-:Y:S01]  /*3850*/  UTCATOMSWS.AND URZ, UR8 ;  /* 0x0000000800ff79e3 */ /* 0x0007e20008000000 */
[----:B------:R-:W4:Y:S01]  /*3860*/  REDUX UR6, R0 ;  /* 0x00000000000673c4 */ /* 0x000f220000000000 */
[----:B-1----:R-:W-:Y:S01]  /*3870*/  ISETP.EQ.U32.AND P0, PT, R2, UR7, PT ;  /* 0x0000000702007c0c */ /* 0x002fe2000bf02070 */
[----:B--2---:R-:W-:Y:S01]  /*3880*/  IMAD.U32 R2, RZ, RZ, UR5 ;  /* 0x00000005ff027e24 */ /* 0x004fe2000f8e00ff */
[----:B----4-:R-:W-:-:S11]  /*3890*/  MOV R3, UR6 ;  /* 0x0000000600037c02 */ /* 0x010fd60008000f00 */
[----:B------:R3:W-:Y:S04]  /*38a0*/  @P0 ATOMS.AND RZ, [UR4+0x14], R3 ;  /* 0x00001403ffff098c */ /* 0x0007e8000a800004 */
[----:B------:R3:W-:Y:S01]  /*38b0*/  @P0 ATOMS.AND RZ, [UR4+0x18], R2 ;  /* 0x00001802ffff098c */ /* 0x0007e2000a800004 */
[----:B------:R-:W-:Y:S05]  /*38c0*/  BRA `(.L_x_67) ;  /* 0x0000000000147947 */ /* 0x000fea0003800000 */
.L_x_66:
[----:B------:R-:W-:Y:S02]  /*38d0*/  MOV R2, 0x38f0 ;  /* 0x000038f000027802 */ /* 0x000fe40000000f00 */
[----:B----45:R-:W-:Y:S05]  /*38e0*/  CALL.REL.NOINC `($__internal_0_$__cuda_sm10x_tcgen05_guardrail_trap_col_being_dealloced_not_returned_by_alloc) ;  /* 0x00000084003c7944 */ /* 0x030fea0003c00000 */
[----:B------:R-:W-:Y:S05]  /*38f0*/  BRA `(.L_x_67) ;  /* 0x0000000000087947 */ /* 0x000fea0003800000 */
.L_x_65:
[----:B------:R-:W-:Y:S02]  /*3900*/  MOV R2, 0x3920 ;  /* 0x0000392000027802 */ /* 0x000fe40000000f00 */
[----:B----45:R-:W-:Y:S05]  /*3910*/  CALL.REL.NOINC `($__internal_2_$__cuda_sm10x_tcgen05_guardrail_trap_unallocated_columns_being_dealloced) ;  /* 0x0000008400487944 */ /* 0x030fea0003c00000 */
.L_x_67:
[----:B------:R-:W-:Y:S01]  /*3920*/  NOP ;  /* 0x0000000000007918 */ /* 0x000fe20000000000 */
[----:B---3--:R-:W-:Y:S05]  /*3930*/  EXIT ;  /* 0x000000000000794d */ /* 0x008fea0003800000 */
.L_x_51:
[----:B------:R-:W-:-:S09]  /*3940*/  UISETP.NE.OR UP2, UPT, UR8, 0x3, !UP2 ;  /* 0x000000030800788c */ /* 0x000fd2000d745670 */
[----:B------:R-:W-:Y:S05]  /*3950*/  BRA.U UP2, `(.L_x_68) ;  /* 0x0000001102147547 */ /* 0x000fea000b800000 */
[----:B------:R-:W1:Y:S01]  /*3960*/  LDC R0, c[0x0][0xb30] ;  /* 0x0002cc00ff007b82 */ /* 0x000e620000000800 */
[----:B------:R-:W2:Y:S01]  /*3970*/  LDCU.64 UR8, c[0x0][0x888] ;  /* 0x00011100ff0877ac */ /* 0x000ea20008000a00 */
[----:B------:R-:W-:Y:S02]  /*3980*/  HFMA2 R29, -RZ, RZ, 0, 0 ;  /* 0x00000000ff1d7431 */ /* 0x000fe400000001ff */
[----:B------:R-:W-:Y:S01]  /*3990*/  IMAD.MOV.U32 R31, RZ, RZ, 0x1 ;  /* 0x00000001ff1f7424 */ /* 0x000fe200078e00ff */
[----:B------:R-:W-:Y:S01]  /*39a0*/  MOV R23, 0x2000 ;  /* 0x0000200000177802 */ /* 0x000fe20000000f00 */
[----:B------:R-:W4:Y:S01]  /*39b0*/  LDCU.64 UR4, c[0x0][0x890] ;  /* 0x00011200ff0477ac */ /* 0x000f220008000a00 */
[----:B------:R-:W-:Y:S01]  /*39c0*/  IMAD.MOV.U32 R30, RZ, RZ, RZ ;  /* 0x000000ffff1e7224 */ /* 0x000fe200078e00ff */
[----:B------:R-:W3:Y:S01]  /*39d0*/  LDC R19, c[0x0][0x370] ;  /* 0x0000dc00ff137b82 */ /* 0x000ee20000000800 */
[----:B------:R-:W-:Y:S01]  /*39e0*/  UMOV UR7, 0x400 ;  /* 0x0000040000077882 */ /* 0x000fe20000000000 */
[----:B------:R-:W-:-:S02]  /*39f0*/  UPLOP3.LUT UP1, UPT, UPT, UPT, UPT, 0x40, 0x4 ;  /* 0x000000000004789c */ /* 0x000fc40003f2e870 */
[----:B------:R-:W-:-:S04]  /*3a00*/  ULEA UR7, UR37, UR7, 0x18 ;  /* 0x0000000725077291 */ /* 0x000fc8000f8ec0ff */
[----:B------:R-:W3:Y:S01]  /*3a10*/  LDC R2, c[0x0][0xb0c] ;  /* 0x0002c300ff027b82 */ /* 0x000ee20000000800 */
[----:B------:R-:W-:Y:S02]  /*3a20*/  UIADD3 UR13, UPT, UPT, UR7, 0x88, URZ ;  /* 0x00000088070d7890 */ /* 0x000fe4000fffe0ff */
[----:B--2---:R-:W-:Y:S02]  /*3a30*/  UISETP.NE.U32.AND UP2, UPT, UR8, URZ, UPT ;  /* 0x000000ff0800728c */ /* 0x004fe4000bf45070 */
[----:B------:R-:W-:Y:S02]  /*3a40*/  UIADD3 UR33, UPT, UPT, UR7, 0x70, URZ ;  /* 0x0000007007217890 */ /* 0x000fe4000fffe0ff */
[----:B----4-:R-:W-:Y:S01]  /*3a50*/  UISETP.NE.U32.AND UP3, UPT, UR4, URZ, UPT ;  /* 0x000000ff0400728c */ /* 0x010fe2000bf65070 */
[----:B------:R-:W2:Y:S01]  /*3a60*/  LDC R18, c[0x0][0xb20] ;  /* 0x0002c800ff127b82 */ /* 0x000ea20000000800 */
[----:B-1----:R-:W-:Y:S01]  /*3a70*/  ISETP.NE.AND P1, PT, R0, 0x1, PT ;  /* 0x000000010000780c */ /* 0x002fe20003f25270 */
[----:B------:R-:W-:-:S02]  /*3a80*/  UISETP.NE.AND.EX UP2, UPT, UR9, URZ, UPT, UP2 ;  /* 0x000000ff0900728c */ /* 0x000fc4000bf45320 */
[----:B------:R-:W-:Y:S02]  /*3a90*/  UIADD3 UR25, UPT, UPT, UR7, 0x78, URZ ;  /* 0x0000007807197890 */ /* 0x000fe4000fffe0ff */
[----:B------:R-:W-:Y:S02]  /*3aa0*/  UIADD3 UR17, UPT, UPT, UR7, 0x80, URZ ;  /* 0x0000008007117890 */ /* 0x000fe4000fffe0ff */
[----:B------:R-:W1:Y:S01]  /*3ab0*/  LDC.64 R32, c[0x0][0x348] ;  /* 0x0000d200ff207b82 */ /* 0x000e620000000a00 */
[----:B------:R-:W-:Y:S02]  /*3ac0*/  UPRMT UR13, UR37, 0x654, UR13 ;  /* 0x00000654250d7896 */ /* 0x000fe4000800000d */
[----:B------:R-:W-:-:S05]  /*3ad0*/  UISETP.NE.AND.EX UP3, UPT, UR5, URZ, UPT, UP3 ;  /* 0x000000ff0500728c */ /* 0x000fca000bf65330 */
[----:B------:R-:W4:Y:S08]  /*3ae0*/  LDC.64 R16, c[0x0][0xb10] ;  /* 0x0002c400ff107b82 */ /* 0x000f300000000a00 */
[----:B------:R-:W1:Y:S08]  /*3af0*/  LDC.64 R6, c[0x0][0xb18] ;  /* 0x0002c600ff067b82 */ /* 0x000e700000000a00 */
[----:B------:R-:W1:Y:S08]  /*3b00*/  LDC.64 R4, c[0x0][0xb28] ;  /* 0x0002ca00ff047b82 */ /* 0x000e700000000a00 */
[----:B--23--:R-:W1:Y:S02]  /*3b10*/  LDC R22, c[0x0][0x374] ;  /* 0x0000dd00ff167b82 */ /* 0x00ce640000000800 */
.L_x_79:
[C---:B------:R-:W-:Y:S02]  /*3b20*/  LEA R0, R30.reuse, UR7, 0x3 ;  /* 0x000000071e007c11 */ /* 0x040fe4000f8e18ff */
[----:B------:R-:W-:Y:S02]  /*3b30*/  SHF.L.U32 R3, R29, 0x1f, RZ ;  /* 0x0000001f1d037819 */ /* 0x000fe400000006ff */
[----:B------:R-:W-:Y:S02]  /*3b40*/  LEA R24, R30, UR7, 0x4 ;  /* 0x000000071e187c11 */ /* 0x000fe4000f8e20ff */
[----:B--2---:R-:W2:Y:S02]  /*3b50*/  SYNCS.PHASECHK.TRANS64.TRYWAIT P0, [R0+URZ+0xc0], R3 ;  /* 0x0000c003000075a7 */ /* 0x004ea400080011ff */
[----:B--2---:R-:W-:Y:S05]  /*3b60*/  @!P0 BRA `(.L_x_69) ;  /* 0x0000007c00508947 */ /* 0x004fea0003800000 */
.L_x_155:
[----:B------:R-:W-:Y:S01]  /*3b70*/  ISETP.GE.AND P0, PT, R72, 0x1, PT ;  /* 0x000000014800780c */ /* 0x000fe20003f06270 */
[----:B------:R-:W3:Y:S01]  /*3b80*/  LDS.128 R24, [R24+0x130] ;  /* 0x0001300018187984 */ /* 0x000ee20000000c00 */
[----:B--2---:R-:W-:Y:S01]  /*3b90*/  VIADD R0, R0, 0xd0 ;  /* 0x000000d000007836 */ /* 0x004fe20000000000 */
[----:B------:R-:W-:Y:S01]  /*3ba0*/  @!PT LDS RZ, [RZ] ;  /* 0x00000000fffff984 */ /* 0x000fe20000000800 */
[----:B------:R-:W-:Y:S01]  /*3bb0*/  @!PT LDS RZ, [RZ] ;  /* 0x00000000fffff984 */ /* 0x000fe20000000800 */
[----:B------:R-:W-:Y:S01]  /*3bc0*/  @!PT LDS RZ, [RZ] ;  /* 0x00000000fffff984 */ /* 0x000fe20000000800 */
[----:B------:R-:W-:Y:S01]  /*3bd0*/  @!PT LDS RZ, [RZ] ;  /* 0x00000000fffff984 */ /* 0x000fe20000000800 */
[----:B------:R2:W-:Y:S06]  /*3be0*/  MEMBAR.ALL.CTA ;  /* 0x0000000000007992 */ /* 0x0005ec0000008000 */
[----:B--2---:R-:W2:Y:S01]  /*3bf0*/  FENCE.VIEW.ASYNC.S ;  /* 0x00000000000073c6 */ /* 0x004ea20000000000 */
[----:B------:R-:W-:Y:S04]  /*3c00*/  PRMT R0, RZ, 0x654, R0 ;  /* 0x00000654ff007816 */ /* 0x000fe80000000000 */
[----:B--2---:R2:W-:Y:S01]  /*3c10*/  SYNCS.ARRIVE.TRANS64.RED.A1T0 RZ, [R0+URZ], RZ ;  /* 0x000000ff00ff79a7 */ /* 0x0045e200081004ff */
[----:B---3--:R-:W-:Y:S11]  /*3c20*/  LOP3.LUT P3, RZ, R26, 0x1, RZ, 0xc0, !PT ;  /* 0x000000011aff7812 */ /* 0x008ff6000786c0ff */
[----:B------:R-:W-:Y:S02]  /*3c30*/  @!UPT UIADD3 URZ, UPT, UPT, URZ, URZ, URZ ;  /* 0x000000fffffff290 */ /* 0x000fe4000fffe0ff */
[----:B------:R-:W-:Y:S02]  /*3c40*/  @P3 MOV R13, R24 ;  /* 0x00000018000d3202 */ /* 0x000fe40000000f00 */
[----:B------:R-:W-:Y:S01]  /*3c50*/  @P3 LOP3.LUT R8, R25, 0xffff, RZ, 0xc0, !PT ;  /* 0x0000ffff19083812 */ /* 0x000fe200078ec0ff */
[----:B--2---:R-:W-:Y:S06]  /*3c60*/  @!P0 BRA `(.L_x_70) ;  /* 0x0000000000a48947 */ /* 0x004fec0003800000 */
[----:B-1----:R-:W-:Y:S01]  /*3c70*/  IMAD.HI.U32 R35, R22, R7, RZ ;  /* 0x0000000716237227 */ /* 0x002fe200078e00ff */
[----:B------:R-:W-:Y:S02]  /*3c80*/  ISETP.NE.AND P0, PT, R6, 0x1, PT ;  /* 0x000000010600780c */ /* 0x000fe40003f05270 */
[----:B------:R-:W-:Y:S01]  /*3c90*/  ISETP.NE.AND P2, PT, R72, 0x1, PT ;  /* 0x000000014800780c */ /* 0x000fe20003f45270 */
[----:B----4-:R-:W-:Y:S01]  /*3ca0*/  IMAD.HI.U32 R34, R19, R16, RZ ;  /* 0x0000001013227227 */ /* 0x010fe200078e00ff */
[----:B------:R-:W-:Y:S02]  /*3cb0*/  SHF.R.U32.HI R35, RZ, R18, R35 ;  /* 0x00000012ff237219 */ /* 0x000fe40000011623 */
[----:B------:R-:W-:Y:S01]  /*3cc0*/  ISETP.NE.AND P4, PT, R2, 0x1, PT ;  /* 0x000000010200780c */ /* 0x000fe20003f85270 */
[----:B------:R-:W-:Y:S01]  /*3cd0*/  IMAD.HI.U32 R36, R13, R16, RZ ;  /* 0x000000100d247227 */ /* 0x000fe200078e00ff */
[----:B------:R-:W-:Y:S02]  /*3ce0*/  SHF.R.U32.HI R34, RZ, R17, R34 ;  /* 0x00000011ff227219 */ /* 0x000fe40000011622 */
[----:B------:R-:W-:Y:S01]  /*3cf0*/  SEL R3, R22, R35, !P0 ;  /* 0x0000002316037207 */ /* 0x000fe20004000000 */
[C---:B------:R-:W-:Y:S01]  /*3d00*/  IMAD.HI.U32 R35, R8.reuse, R7, RZ ;  /* 0x0000000708237227 */ /* 0x040fe200078e00ff */
[----:B------:R-:W-:Y:S02]  /*3d10*/  SEL R11, R19, R34, !P4 ;  /* 0x00000022130b7207 */ /* 0x000fe40006000000 */
[----:B------:R-:W-:Y:S01]  /*3d20*/  SHF.R.U32.HI R36, RZ, R17, R36 ;  /* 0x00000011ff247219 */ /* 0x000fe20000011624 */
[----:B------:R-:W-:Y:S01]  /*3d30*/  IMAD.HI.U32 R38, R3, R4, RZ ;  /* 0x0000000403267227 */ /* 0x000fe200078e00ff */
[----:B------:R-:W-:Y:S03]  /*3d40*/  SHF.R.U32.HI R35, RZ, R18, R35 ;  /* 0x00000012ff237219 */ /* 0x000fe60000011623 */
[----:B------:R-:W-:Y:S01]  /*3d50*/  IMAD.HI.U32 R34, R11, R4, RZ ;  /* 0x000000040b227227 */ /* 0x000fe200078e00ff */
[----:B------:R-:W-:Y:S02]  /*3d60*/  @P2 SHF.R.U32.HI R3, RZ, R5, R38 ;  /* 0x00000005ff032219 */ /* 0x000fe40000011626 */
[----:B------:R-:W-:Y:S02]  /*3d70*/  SEL R9, R8, R35, !P0 ;  /* 0x0000002308097207 */ /* 0x000fe40004000000 */
[----:B------:R-:W-:Y:S01]  /*3d80*/  @P2 SHF.R.U32.HI R11, RZ, R5, R34 ;  /* 0x00000005ff0b2219 */ /* 0x000fe20000011622 */
[C---:B------:R-:W-:Y:S01]  /*3d90*/  IMAD R10, R72.reuse, R3, RZ ;  /* 0x00000003480a7224 */ /* 0x040fe200078e02ff */
[----:B------:R-:W-:Y:S01]  /*3da0*/  SEL R3, R13, R36, !P4 ;  /* 0x000000240d037207 */ /* 0x000fe20006000000 */
[C---:B------:R-:W-:Y:S03]  /*3db0*/  IMAD.HI.U32 R14, R9.reuse, R4, RZ ;  /* 0x00000004090e7227 */ /* 0x040fe600078e00ff */
[----:B------:R-:W-:Y:S01]  /*3dc0*/  ISETP.GE.AND P0, PT, R9, R10, PT ;  /* 0x0000000a0900720c */ /* 0x000fe20003f06270 */
[C---:B------:R-:W-:Y:S01]  /*3dd0*/  IMAD R12, R72.reuse, R11, RZ ;  /* 0x0000000b480c7224 */ /* 0x040fe200078e02ff */
[-C--:B------:R-:W-:Y:S04]  /*3de0*/  SHF.R.U32.HI R14, RZ, R5.reuse, R14 ;  /* 0x00000005ff0e7219 */ /* 0x080fe8000001160e */
[----:B------:R-:W-:Y:S02]  /*3df0*/  ISETP.GE.OR P0, PT, R3, R12, P0 ;  /* 0x0000000c0300720c */ /* 0x000fe40000706670 */
[----:B------:R-:W-:Y:S05]  /*3e00*/  SEL R15, R9, R14, !P2 ;  /* 0x0000000e090f7207 */ /* 0x000fea0005000000 */
[----:B------:R-:W-:Y:S04]  /*3e10*/  IMAD.MOV R14, RZ, RZ, -R15 ;  /* 0x000000ffff0e7224 */ /* 0x000fe800078e0a0f */
[----:B------:R-:W-:Y:S02]  /*3e20*/  IMAD R14, R72, R14, R9 ;  /* 0x0000000e480e7224 */ /* 0x000fe400078e0209 */
[C---:B------:R-:W-:Y:S05]  /*3e30*/  @!P0 IMAD.HI.U32 R10, R3.reuse, R4, RZ ;  /* 0x00000004030a8227 */ /* 0x040fea00078e00ff */
[----:B------:R-:W-:Y:S04]  /*3e40*/  @!P0 SHF.R.U32.HI R10, RZ, R5, R10 ;  /* 0x00000005ff0a8219 */ /* 0x000fe8000001160a */
[----:B------:R-:W-:Y:S01]  /*3e50*/  @!P0 SEL R0, R3, R10, !P2 ;  /* 0x0000000a03008207 */ /* 0x000fe20005000000 */
[----:B------:R-:W-:Y:S03]  /*3e60*/  IMAD.MOV R10, RZ, RZ, -R3 ;  /* 0x000000ffff0a7224 */ /* 0x000fe600078e0a03 */
[----:B------:R-:W-:Y:S01]  /*3e70*/  @!P0 IADD3 R15, PT, PT, R15, -R0, RZ ;  /* 0x800000000f0f8210 */ /* 0x000fe20007ffe0ff */
[----:B------:R-:W-:Y:S01]  /*3e80*/  @!P0 IMAD R0, R11, R14, R0 ;  /* 0x0000000e0b008224 */ /* 0x000fe200078e0200 */
[----:B------:R-:W-:Y:S01]  /*3e90*/  IADD3 R11, PT, PT, -R9, RZ, RZ ;  /* 0x000000ff090b7210 */ /* 0x000fe20007ffe1ff */
[----:B------:R-:W-:Y:S02]  /*3ea0*/  IMAD R13, R2, R10, R13 ;  /* 0x0000000a020d7224 */ /* 0x000fe400078e020d */
[----:B------:R-:W-:Y:S02]  /*3eb0*/  @!P0 IMAD R9, R15, R72, R3 ;  /* 0x000000480f098224 */ /* 0x000fe400078e0203 */
[----:B------:R-:W-:Y:S02]  /*3ec0*/  @!P0 IMAD.MOV.U32 R3, RZ, RZ, R0 ;  /* 0x000000ffff038224 */ /* 0x000fe400078e0000 */
[----:B------:R-:W-:Y:S02]  /*3ed0*/  IMAD R8, R6, R11, R8 ;  /* 0x0000000b06087224 */ /* 0x000fe400078e0208 */
[----:B------:R-:W-:Y:S02]  /*3ee0*/  IMAD R13, R3, R2, R13 ;  /* 0x00000002030d7224 */ /* 0x000fe400078e020d */
[----:B------:R-:W-:Y:S02]  /*3ef0*/  IMAD R8, R9, R6, R8 ;  /* 0x0000000609087224 */ /* 0x000fe400078e0208 */
.L_x_70:
[----:B------:R-:W-:Y:S05]  /*3f00*/  BRA.U UP1, `(.L_x_71) ;  /* 0x0000000101107547 */ /* 0x000fea000b800000 */
[----:B------:R-:W-:Y:S04]  /*3f10*/  MOV R0, UR6 ;  /* 0x0000000600007c02 */ /* 0x000fe80008000f00 */
[----:B------:R-:W-:Y:S04]  /*3f20*/  SHF.L.U32 R3, R0, 0x1f, RZ ;  /* 0x0000001f00037819 */ /* 0x000fe800000006ff */
[----:B------:R-:W2:Y:S02]  /*3f30*/  SYNCS.PHASECHK.TRANS64.TRYWAIT P0, [UR7+0xb8], R3 ;  /* 0x0000b803ff0075a7 */ /* 0x000ea40008001107 */
[----:B--2---:R-:W-:Y:S05]  /*3f40*/  @!P0 BRA `(.L_x_72) ;  /* 0x00000078006c8947 */ /* 0x004fea0003800000 */
.L_x_71:
[----:B------:R-:W-:Y:S02]  /*3f50*/  R2UR UR35, R21 ;  /* 0x00000000152372ca */ /* 0x000fe400000e0000 */
[----:B------:R-:W-:Y:S02]  /*3f60*/  R2UR UR34, R20 ;  /* 0x00000000142272ca */ /* 0x000fe400000e0000 */
[----:B------:R-:W-:Y:S02]  /*3f70*/  ISETP.NE.U32.AND P2, PT, RZ, UR4, PT ;  /* 0x00000004ff007c0c */ /* 0x000fe4000bf45070 */
[----:B------:R-:W-:Y:S02]  /*3f80*/  SHF.L.U32 R12, R31, 0x1f, RZ ;  /* 0x0000001f1f0c7819 */ /* 0x000fe400000006ff */
[----:B------:R-:W-:Y:S05]  /*3f90*/  ISETP.NE.AND.EX P2, PT, RZ, UR5, PT, P2 ;  /* 0x00000005ff007c0c */ /* 0x000fea000bf45320 */
[----:B------:R-:W-:Y:S02]  /*3fa0*/  USHF.L.U32 UR35, UR35, 0x7, URZ ;  /* 0x0000000723237899 */ /* 0x000fe400080006ff */
[----:B------:R-:W-:Y:S01]  /*3fb0*/  USHF.L.U32 UR34, UR34, 0x8, URZ ;  /* 0x0000000822227899 */ /* 0x000fe200080006ff */
[----:B------:R-:W-:Y:S11]  /*3fc0*/  BRA.U !UP3, `(.L_x_73) ;  /* 0x000000010b347547 */ /* 0x000ff6000b800000 */
[----:B------:R-:W-:Y:S01]  /*3fd0*/  UPLOP3.LUT UP0, UPT, UPT, UPT, UP2, 0x80, 0x8 ;  /* 0x000000000008789c */ /* 0x000fe20003f0f020 */
[----:B--2---:R-:W-:Y:S02]  /*3fe0*/  HFMA2 R0, -RZ, RZ, 0, 5.9604644775390625e-08 ;  /* 0x00000001ff007431 */ /* 0x004fe400000001ff */
[----:B------:R-:W-:Y:S03]  /*3ff0*/  IMAD.MOV.U32 R151, RZ, RZ, 0x1 ;  /* 0x00000001ff977424 */ /* 0x000fe600078e00ff */
[----:B------:R-:W-:Y:S05]  /*4000*/  PLOP3.LUT P0, PT, PT, PT, UP0, 0x80, 0x8 ;  /* 0x000000000008781c */ /* 0x000fea0003f0f008 */
[----:B------:R-:W2:Y:S01]  /*4010*/  @UP0 LDCU.64 UR10, c[0x0][0x888] ;  /* 0x00011100ff0a07ac */ /* 0x000ea20008000a00 */
[----:B------:R-:W-:Y:S07]  /*4020*/  @UP0 UIMAD UR8, UR36, UR4, URZ ;  /* 0x00000004240802a4 */ /* 0x000fee000f8e02ff */
[----:B------:R-:W-:Y:S01]  /*4030*/  @!P0 PRMT R151, R0, 0x7610, R151 ;  /* 0x0000761000978816 */ /* 0x000fe20000000097 */
[----:B--2---:R-:W-:Y:S03]  /*4040*/  @UP0 UIMAD.WIDE UR10, UR8, 0x4, UR10 ;  /* 0x00000004080a08a5 */ /* 0x004fe6000f8e020a */
[----:B------:R-:W2:Y:S03]  /*4050*/  @!UP0 LDCU UR8, c[0x0][0x880] ;  /* 0x00011000ff0887ac */ /* 0x000ea60008000800 */
[----:B------:R-:W-:Y:S01]  /*4060*/  IMAD.U32 R10, RZ, RZ, UR10 ;  /* 0x0000000aff0a7e24 */ /* 0x000fe2000f8e00ff */
[----:B------:R-:W-:Y:S05]  /*4070*/  MOV R11, UR11 ;  /* 0x0000000b000b7c02 */ /* 0x000fea0008000f00 */
[----:B-----5:R3:W5:Y:S02]  /*4080*/  @P0 LDG.E R82, desc[UR46][R10.64] ;  /* 0x0000002e0a520981 */ /* 0x020764000c1e1900 */
[----:B--23--:R-:W-:Y:S07]  /*4090*/  @!P0 IMAD.U32 R82, RZ, RZ, UR8 ;  /* 0x00000008ff528e24 */ /* 0x00cfee000f8e00ff */
.L_x_73:
[----:B-----5:R-:W-:Y:S01]  /*40a0*/  @!P2 ISETP.EQ.AND P0, PT, R82, RZ, PT ;  /* 0x000000ff5200a20c */ /* 0x020fe20003f02270 */
[----:B------:R-:W-:Y:S01]  /*40b0*/  @!UPT UIADD3 URZ, UPT, UPT, URZ, URZ, URZ ;  /* 0x000000fffffff290 */ /* 0x000fe2000fffe0ff */
[----:B------:R-:W-:Y:S11]  /*40c0*/  @!P2 BRA `(.L_x_74) ;  /* 0x000000000014a947 */ /* 0x000ff60003800000 */
[----:B------:R-:W-:Y:S02]  /*40d0*/  LOP3.LUT P2, RZ, R151, 0xff, RZ, 0xc0, !PT ;  /* 0x000000ff97ff7812 */ /* 0x000fe4000784c0ff */
[----:B------:R-:W-:Y:S04]  /*40e0*/  PLOP3.LUT P0, PT, PT, PT, UP0, 0x80, 0x8 ;  /* 0x000000000008781c */ /* 0x000fe80003f0f008 */
[----:B------:R-:W-:Y:S07]  /*40f0*/  PLOP3.LUT P0, PT, P0, PT, PT, 0x8, 0x80 ;  /* 0x000000000080781c */ /* 0x000fee000070e170 */
[----:B------:R-:W-:Y:S11]  /*4100*/  @P2 ISETP.EQ.AND P0, PT, R82, RZ, PT ;  /* 0x000000ff5200220c */ /* 0x000ff60003f02270 */
[----:B------:R-:W-:Y:S02]  /*4110*/  @!UPT UIADD3 URZ, UPT, UPT, URZ, URZ, URZ ;  /* 0x000000fffffff290 */ /* 0x000fe4000fffe0ff */
.L_x_74:
[----:B------:R-:W3:Y:S01]  /*4120*/  SYNCS.PHASECHK.TRANS64.TRYWAIT P2, [UR7+0x90], R12 ;  /* 0x0000900cff0075a7 */ /* 0x000ee20008041107 */
[----:B------:R-:W-:Y:S04]  /*4130*/  ELECT P4, URZ, PT ;  /* 0x0000000000ff782f */ /* 0x000fe80003880000 */
[----:B------:R-:W-:Y:S11]  /*4140*/  PLOP3.LUT P4, PT, P0, P4, PT, 0xf2, 0x2f ;  /* 0x00000000002f781c */ /* 0x000ff60000789e72 */
[----:B------:R-:W-:Y:S02]  /*4150*/  @!UPT UIADD3 URZ, UPT, UPT, URZ, URZ, URZ ;  /* 0x000000fffffff290 */ /* 0x000fe4000fffe0ff */
[----:B-1----:R-:W-:Y:S05]  /*4160*/  @!P4 IADD3 R9, P0, PT, R32, 0x580, RZ ;  /* 0x000005802009c810 */ /* 0x002fea0007f1e0ff */
[----:B--2---:R-:W-:Y:S01]  /*4170*/  @!P4 IMAD.X R0, RZ, RZ, R33, P0 ;  /* 0x000000ffff00c224 */ /* 0x004fe200000e0621 */
[----:B---3--:R-:W-:Y:S07]  /*4180*/  @!P2 BRA `(.L_x_75) ;  /* 0x0000007400f4a947 */ /* 0x008fee0003800000 */
.L_x_158:
[----:B------:R-:W-:Y:S01]  /*4190*/  @!P4 R2UR UR8, R0 ;  /* 0x000000000008c2ca */ /* 0x000fe200000e0000 */
[----:B------:R-:W-:Y:S01]  /*41a0*/  VOTEU.ALL UP1, P4 ;  /* 0x0000000000ff7886 */ /* 0x000fe20002020000 */
[----:B------:R-:W-:Y:S01]  /*41b0*/  @!P4 R2UR UR9, R9 ;  /* 0x000000000909c2ca */ /* 0x000fe200000e0000 */
[----:B------:R-:W-:Y:S01]  /*41c0*/  @!P4 IMAD.MOV.U32 R0, RZ, RZ, 0x2000 ;  /* 0x00002000ff00c424 */ /* 0x000fe200078e00ff */
[----:B------:R-:W-:Y:S01]  /*41d0*/  UMOV UR10, 0x0 ;  /* 0x00000000000a7882 */ /* 0x000fe20000000000 */
[----:B------:R-:W-:Y:S01]  /*41e0*/  UMOV UR11, 0x10000000 ;  /* 0x10000000000b7882 */ /* 0x000fe20000000000 */
[----:B------:R-:W-:Y:S01]  /*41f0*/  @!UP1 UIADD3 UR32, UPT, UPT, UR7, 0x200, URZ ;  /* 0x0000020007209890 */ /* 0x000fe2000fffe0ff */
[----:B------:R-:W-:Y:S01]  /*4200*/  @!P4 IADD3 R9, P0, PT, R32, 0x580, RZ ;  /* 0x000005802009c810 */ /* 0x000fe20007f1e0ff */
[----:B------:R-:W-:Y:S05]  /*4210*/  VOTEU.ALL UP1, P4 ;  /* 0x0000000000ff7886 */ /* 0x000fea0002020000 */
[----:B------:R-:W-:Y:S01]  /*4220*/  IMAD.U32 R11, RZ, RZ, UR8 ;  /* 0x00000008ff0b7e24 */ /* 0x000fe2000f8e00ff */
[----:B------:R-:W-:Y:S01]  /*4230*/  UPRMT UR8, UR37, 0x654, UR33 ;  /* 0x0000065425087896 */ /* 0x000fe20008000021 */
[----:B------:R-:W-:Y:S03]  /*4240*/  IMAD.U32 R10, RZ, RZ, UR9 ;  /* 0x00000009ff0a7e24 */ /* 0x000fe6000f8e00ff */
[----:B------:R-:W-:Y:S02]  /*4250*/  @!P4 R2UR UR15, R11 ;  /* 0x000000000b0fc2ca */ /* 0x000fe400000e0000 */
[----:B------:R-:W-:Y:S11]  /*4260*/  @!P4 R2UR UR14, R10 ;  /* 0x000000000a0ec2ca */ /* 0x000ff600000e0000 */
[----:B------:R-:W-:Y:S02]  /*4270*/  @!UPT UIADD3 URZ, UPT, UPT, URZ, URZ, URZ ;  /* 0x000000fffffff290 */ /* 0x000fe4000fffe0ff */
[----:B------:R2:W-:Y:S01]  /*4280*/  @!UP1 UTMALDG.3D [UR32], [UR14], desc[UR10] ;  /* 0x00000a200e0095b4 */ /* 0x0005e20008011000 */
[----:B------:R3:W-:Y:S01]  /*4290*/  @!P4 SYNCS.ARRIVE.TRANS64.RED.A0TR RZ, [UR7+0x70], R0 ;  /* 0x00007000ffffc9a7 */ /* 0x0007e20008300407 */
[----:B------:R-:W-:Y:S01]  /*42a0*/  SYNCS.ARRIVE.TRANS64.RED.A1T0 RZ, [UR8], RZ ;  /* 0x000000ffffff79a7 */ /* 0x000fe20008100408 */
[----:B---3--:R-:W-:Y:S01]  /*42b0*/  @!P4 IMAD.X R0, RZ, RZ, R33, P0 ;  /* 0x000000ffff00c224 */ /* 0x008fe200000e0621 */
[----:B------:R-:W3:Y:S02]  /*42c0*/  SYNCS.PHASECHK.TRANS64.TRYWAIT P2, [UR7+0x98], R12 ;  /* 0x0000980cff0075a7 */ /* 0x000ee40008041107 */
[----:B--23--:R-:W-:Y:S05]  /*42d0*/  @!P2 BRA `(.L_x_76) ;  /* 0x0000007400b8a947 */ /* 0x00cfea0003800000 */
.L_x_160:
        /* <DEDUP_REMOVED lines=8> */
[----:B------:R-:W-:Y:S01]  /*4360*/  @!UP1 UIADD3 UR24, UPT, UPT, UR7, 0x2200, URZ ;  /* 0x0000220007189890 */ /* 0x000fe2000fffe0ff */
[----:B------:R-:W-:Y:S01]  /*4370*/  VOTEU.ALL UP1, P4 ;  /* 0x0000000000ff7886 */ /* 0x000fe20002020000 */
[----:B------:R-:W-:Y:S01]  /*4380*/  UMOV UR27, UR35 ;  /* 0x00000023001b7c82 */ /* 0x000fe20008000000 */
[----:B------:R-:W-:Y:S02]  /*4390*/  UMOV UR28, UR36 ;  /* 0x00000024001c7c82 */ /* 0x000fe40008000000 */
[----:B------:R-:W-:Y:S01]  /*43a0*/  IMAD.U32 R11, RZ, RZ, UR8 ;  /* 0x00000008ff0b7e24 */ /* 0x000fe2000f8e00ff */
[----:B------:R-:W-:Y:S01]  /*43b0*/  UPRMT UR8, UR37, 0x654, UR25 ;  /* 0x0000065425087896 */ /* 0x000fe20008000019 */
[----:B------:R-:W-:Y:S02]  /*43c0*/  IMAD.U32 R10, RZ, RZ, UR9 ;  /* 0x00000009ff0a7e24 */ /* 0x000fe4000f8e00ff */
[----:B------:R-:W-:Y:S01]  /*43d0*/  @!P4 IMAD.X R20, RZ, RZ, R33, P0 ;  /* 0x000000ffff14c224 */ /* 0x000fe200000e0621 */
[----:B------:R-:W-:Y:S02]  /*43e0*/  @!P4 R2UR UR15, R11 ;  /* 0x000000000b0fc2ca */ /* 0x000fe400000e0000 */
[----:B------:R-:W-:Y:S11]  /*43f0*/  @!P4 R2UR UR14, R10 ;  /* 0x000000000a0ec2ca */ /* 0x000ff600000e0000 */
[----:B------:R-:W-:Y:S02]  /*4400*/  @!UPT UIADD3 URZ, UPT, UPT, URZ, URZ, URZ ;  /* 0x000000fffffff290 */ /* 0x000fe4000fffe0ff */
[----:B------:R2:W-:Y:S01]  /*4410*/  @!UP1 UTMALDG.3D [UR24], [UR14], desc[UR10] ;  /* 0x00000a180e0095b4 */ /* 0x0005e20008011000 */
[----:B------:R2:W-:Y:S01]  /*4420*/  @!P4 SYNCS.ARRIVE.TRANS64.RED.A0TR RZ, [UR7+0x78], R0 ;  /* 0x00007800ffffc9a7 */ /* 0x0005e20008300407 */
[----:B------:R-:W-:Y:S01]  /*4430*/  SYNCS.ARRIVE.TRANS64.RED.A1T0 RZ, [UR8], RZ ;  /* 0x000000ffffff79a7 */ /* 0x000fe20008100408 */
[----:B------:R-:W3:Y:S02]  /*4440*/  SYNCS.PHASECHK.TRANS64.TRYWAIT P2, [UR7+0xa0], R12 ;  /* 0x0000a00cff0075a7 */ /* 0x000ee40008041107 */
[----:B--23--:R-:W-:Y:S05]  /*4450*/  @!P2 BRA `(.L_x_77) ;  /* 0x000000740070a947 */ /* 0x00cfea0003800000 */
.L_x_162:
[----:B------:R-:W2:Y:S01]  /*4460*/  LDC.64 R14, c[0x0][0xb10] ;  /* 0x0002c400ff0e7b82 */ /* 0x000ea20000000a00 */
[----:B------:R-:W-:Y:S01]  /*4470*/  @!P4 R2UR UR8, R20 ;  /* 0x000000001408c2ca */ /* 0x000fe200000e0000 */
[----:B------:R-:W-:Y:S01]  /*4480*/  VOTEU.ALL UP1, P4 ;  /* 0x0000000000ff7886 */ /* 0x000fe20002020000 */
[----:B------:R-:W-:Y:S01]  /*4490*/  @!P4 R2UR UR9, R21 ;  /* 0x000000001509c2ca */ /* 0x000fe200000e0000 */
[----:B------:R-:W-:Y:S01]  /*44a0*/  UMOV UR10, 0x0 ;  /* 0x00000000000a7882 */ /* 0x000fe20000000000 */
[----:B------:R-:W-:Y:S03]  /*44b0*/  UMOV UR11, 0x10000000 ;  /* 0x10000000000b7882 */ /* 0x000fe60000000000 */
[----:B------:R-:W3:Y:S01]  /*44c0*/  LDC.64 R10, c[0x0][0xb18] ;  /* 0x0002c600ff0a7b82 */ /* 0x000ee20000000a00 */
[----:B------:R-:W-:Y:S01]  /*44d0*/  @!UP1 UIADD3 UR18, UPT, UPT, UR34, 0x80, URZ ;  /* 0x0000008022129890 */ /* 0x000fe2000fffe0ff */
[----:B------:R-:W-:Y:S01]  /*44e0*/  @P3 SHF.R.U32.HI R28, RZ, 0x10, R25 ;  /* 0x00000010ff1c3819 */ /* 0x000fe20000011619 */
[----:B------:R-:W-:Y:S01]  /*44f0*/  @!UP1 UIADD3 UR16, UPT, UPT, UR7, 0x4200, URZ ;  /* 0x0000420007109890 */ /* 0x000fe2000fffe0ff */
[----:B------:R-:W-:Y:S01]  /*4500*/  VIADD R30, R30, 0x1 ;  /* 0x000000011e1e7836 */ /* 0x000fe20000000000 */
[----:B------:R-:W-:Y:S03]  /*4510*/  VOTEU.ALL UP1, P4 ;  /* 0x0000000000ff7886 */ /* 0x000fe60002020000 */
[----:B------:R-:W5:Y:S01]  /*4520*/  @!P1 LDC R0, c[0x0][0xb20] ;  /* 0x0002c800ff009b82 */ /* 0x000f620000000800 */
[----:B------:R-:W-:Y:S01]  /*4530*/  UMOV UR19, UR35 ;  /* 0x0000002300137c82 */ /* 0x000fe20008000000 */
[----:B------:R-:W-:Y:S01]  /*4540*/  IMAD.U32 R21, RZ, RZ, UR8 ;  /* 0x00000008ff157e24 */ /* 0x000fe2000f8e00ff */
[----:B------:R-:W-:Y:S05]  /*4550*/  UMOV UR20, UR36 ;  /* 0x0000002400147c82 */ /* 0x000fea0008000000 */
[----:B-1----:R-:W1:Y:S01]  /*4560*/  @!P1 LDC R3, c[0x0][0xb0c] ;  /* 0x0002c300ff039b82 */ /* 0x002e620000000800 */
[----:B------:R-:W-:Y:S01]  /*4570*/  IMAD.U32 R20, RZ, RZ, UR9 ;  /* 0x00000009ff147e24 */ /* 0x000fe2000f8e00ff */
[----:B------:R-:W-:Y:S01]  /*4580*/  UPRMT UR8, UR37, 0x654, UR17 ;  /* 0x0000065425087896 */ /* 0x000fe20008000011 */
[----:B------:R-:W-:Y:S03]  /*4590*/  @!P4 R2UR UR15, R21 ;  /* 0x00000000150fc2ca */ /* 0x000fe600000e0000 */
[----:B------:R-:W-:Y:S01]  /*45a0*/  @!P4 R2UR UR14, R20 ;  /* 0x00000000140ec2ca */ /* 0x000fe200000e0000 */
[----:B------:R-:W-:Y:S11]  /*45b0*/  @!P4 IMAD.MOV.U32 R20, RZ, RZ, 0x2000 ;  /* 0x00002000ff14c424 */ /* 0x000ff600078e00ff */
[----:B------:R-:W-:Y:S01]  /*45c0*/  @!UPT UIADD3 URZ, UPT, UPT, URZ, URZ, URZ ;  /* 0x000000fffffff290 */ /* 0x000fe2000fffe0ff */
[----:B------:R1:W-:Y:S01]  /*45d0*/  @!UP1 UTMALDG.3D [UR16], [UR14], desc[UR10] ;  /* 0x00000a100e0095b4 */ /* 0x0003e20008011000 */
[----:B------:R1:W-:Y:S02]  /*45e0*/  @!P4 SYNCS.ARRIVE.TRANS64.RED.A0TR RZ, [UR7+0x80], R20 ;  /* 0x00008014ffffc9a7 */ /* 0x0003e40008300407 */
[----:B-1----:R-:W-:Y:S01]  /*45f0*/  @!P1 ISETP.NE.AND P2, PT, R3, 0x1, PT ;  /* 0x000000010300980c */ /* 0x002fe20003f45270 */
[C---:B--2---:R-:W-:Y:S01]  /*4600*/  @!P1 IMAD.HI.U32 R14, R13.reuse, R14, RZ ;  /* 0x0000000e0d0e9227 */ /* 0x044fe200078e00ff */
[----:B---3--:R-:W-:Y:S03]  /*4610*/  @!P1 ISETP.NE.AND P0, PT, R10, 0x1, PT ;  /* 0x000000010a00980c */ /* 0x008fe60003f05270 */
[C---:B------:R-:W-:Y:S01]  /*4620*/  @!P1 IMAD.HI.U32 R11, R8.reuse, R11, RZ ;  /* 0x0000000b080b9227 */ /* 0x040fe200078e00ff */
[----:B------:R-:W-:Y:S04]  /*4630*/  @!P1 SHF.R.U32.HI R14, RZ, R15, R14 ;  /* 0x0000000fff0e9219 */ /* 0x000fe8000001160e */
[----:B-----5:R-:W-:Y:S01]  /*4640*/  @!P1 SHF.R.U32.HI R9, RZ, R0, R11 ;  /* 0x00000000ff099219 */ /* 0x020fe2000001160b */
[----:B------:R-:W-:Y:S01]  /*4650*/  SYNCS.ARRIVE.TRANS64.RED.A1T0 RZ, [UR8], RZ ;  /* 0x000000ffffff79a7 */ /* 0x000fe20008100408 */
[----:B------:R-:W-:Y:S02]  /*4660*/  @!P1 SEL R14, R13, R14, !P2 ;  /* 0x0000000e0d0e9207 */ /* 0x000fe40005000000 */
[----:B------:R-:W-:Y:S01]  /*4670*/  @!P1 SEL R9, R8, R9, !P0 ;  /* 0x0000000908099207 */ /* 0x000fe20004000000 */
[----:B------:R-:W1:Y:S04]  /*4680*/  SYNCS.PHASECHK.TRANS64.TRYWAIT P5, [UR7+0xa8], R12 ;  /* 0x0000a80cff0075a7 */ /* 0x000e6800080a1107 */
[----:B------:R-:W-:Y:S02]  /*4690*/  @!P1 IMAD.IADD R0, R9, 0x1, -R14 ;  /* 0x0000000109009824 */ /* 0x000fe400078e0a0e */
[----:B------:R-:W-:Y:S02]  /*46a0*/  @!P1 IMAD.IADD R9, R14, 0x1, -R9 ;  /* 0x000000010e099824 */ /* 0x000fe400078e0a09 */
[----:B------:R-:W-:Y:S02]  /*46b0*/  @!P1 IMAD R13, R0, R3, R13 ;  /* 0x00000003000d9224 */ /* 0x000fe400078e020d */
[----:B------:R-:W-:Y:S01]  /*46c0*/  @!P1 IMAD R8, R9, R10, R8 ;  /* 0x0000000a09089224 */ /* 0x000fe200078e0208 */
[----:B-1----:R-:W-:Y:S06]  /*46d0*/  @!P5 BRA `(.L_x_78) ;  /* 0x0000007000e8d947 */ /* 0x002fec0003800000 */
.L_x_164:
[----:B-1----:R-:W-:Y:S01]  /*46e0*/  @!P4 IADD3 R3, P0, PT, R32, 0x580, RZ ;  /* 0x000005802003c810 */ /* 0x002fe20007f1e0ff */
[----:B------:R-:W-:Y:S01]  /*46f0*/  VOTEU.ALL UP1, P4 ;  /* 0x0000000000ff7886 */ /* 0x000fe20002020000 */
[----:B------:R-:W-:Y:S01]  /*4700*/  UMOV UR18, 0x0 ;  /* 0x0000000000127882 */ /* 0x000fe20000000000 */
[----:B------:R-:W-:Y:S01]  /*4710*/  UMOV UR19, 0x10000000 ;  /* 0x1000000000137882 */ /* 0x000fe20000000000 */
[----:B------:R-:W-:Y:S01]  /*4720*/  @!P4 R2UR UR9, R3 ;  /* 0x000000000309c2ca */ /* 0x000fe200000e0000 */
[----:B------:R-:W-:Y:S01]  /*4730*/  @!P4 IMAD.X R0, RZ, RZ, R33, P0 ;  /* 0x000000ffff00c224 */ /* 0x000fe200000e0621 */
[----:B------:R-:W-:Y:S01]  /*4740*/  @!UP1 UIADD3 UR10, UPT, UPT, UR34, 0xc0, URZ ;  /* 0x000000c0220a9890 */ /* 0x000fe2000fffe0ff */
[----:B------:R-:W-:Y:S01]  /*4750*/  ISETP.NE.AND P0, PT, R30, 0x2, PT ;  /* 0x000000021e00780c */ /* 0x000fe20003f05270 */
[----:B------:R-:W-:Y:S01]  /*4760*/  UMOV UR11, UR35 ;  /* 0x00000023000b7c82 */ /* 0x000fe20008000000 */
[----:B------:R-:W-:Y:S01]  /*4770*/  UMOV UR12, UR36 ;  /* 0x00000024000c7c82 */ /* 0x000fe20008000000 */
[----:B------:R-:W-:Y:S01]  /*4780*/  @!P4 R2UR UR8, R0 ;  /* 0x000000000008c2ca */ /* 0x000fe200000e0000 */
[----:B------:R-:W-:Y:S01]  /*4790*/  IMAD.IADD R20, R8, 0x1, R150 ;  /* 0x0000000108147824 */ /* 0x000fe200078e0296 */
[----:B------:R-:W-:Y:S01]  /*47a0*/  @P3 R2UR UR36, R28 ;  /* 0x000000001c2432ca */ /* 0x000fe200000e0000 */
[----:B------:R-:W-:Y:S01]  /*47b0*/  IMAD.IADD R21, R13, 0x1, R152 ;  /* 0x000000010d157824 */ /* 0x000fe200078e0298 */
[----:B------:R-:W-:Y:S02]  /*47c0*/  SEL R0, RZ, 0x1, P0 ;  /* 0x00000001ff007807 */ /* 0x000fe40000000000 */
[----:B------:R-:W-:Y:S01]  /*47d0*/  LOP3.LUT R31, R31, 0x1, RZ, 0x3c, !PT ;  /* 0x000000011f1f7812 */ /* 0x000fe200078e3cff */
[----:B------:R-:W-:Y:S01]  /*47e0*/  IMAD.U32 R10, RZ, RZ, UR9 ;  /* 0x00000009ff0a7e24 */ /* 0x000fe2000f8e00ff */
[----:B------:R-:W-:Y:S01]  /*47f0*/  @!UP1 UIADD3 UR9, UPT, UPT, UR7, 0x88, URZ ;  /* 0x0000008807099890 */ /* 0x000fe2000fffe0ff */
[----:B------:R-:W-:Y:S02]  /*4800*/  LOP3.LUT R29, R29, R0, RZ, 0x3c, !PT ;  /* 0x000000001d1d7212 */ /* 0x000fe400078e3cff */
[----:B------:R-:W-:Y:S02]  /*4810*/  SEL R30, R30, RZ, P0 ;  /* 0x000000ff1e1e7207 */ /* 0x000fe40000000000 */
[----:B------:R-:W-:Y:S01]  /*4820*/  IMAD.U32 R11, RZ, RZ, UR8 ;  /* 0x00000008ff0b7e24 */ /* 0x000fe2000f8e00ff */
[----:B------:R-:W-:Y:S01]  /*4830*/  @!P4 R2UR UR14, R10 ;  /* 0x000000000a0ec2ca */ /* 0x000fe200000e0000 */
[----:B------:R-:W-:Y:S01]  /*4840*/  @!UP1 UIADD3 UR8, UPT, UPT, UR7, 0x6200, URZ ;  /* 0x0000620007089890 */ /* 0x000fe2000fffe0ff */
[----:B------:R-:W-:Y:S02]  /*4850*/  VOTEU.ALL UP1, P4 ;  /* 0x0000000000ff7886 */ /* 0x000fe40002020000 */
[----:B------:R-:W-:Y:S11]  /*4860*/  @!P4 R2UR UR15, R11 ;  /* 0x000000000b0fc2ca */ /* 0x000ff600000e0000 */
[----:B------:R-:W-:Y:S02]  /*4870*/  @!UPT UIADD3 URZ, UPT, UPT, URZ, URZ, URZ ;  /* 0x000000fffffff290 */ /* 0x000fe4000fffe0ff */
[----:B------:R2:W-:Y:S01]  /*4880*/  @!UP1 UTMALDG.3D [UR8], [UR14], desc[UR18] ;  /* 0x000012080e0095b4 */ /* 0x0005e20008011000 */
[----:B------:R2:W-:Y:S01]  /*4890*/  @!P4 SYNCS.ARRIVE.TRANS64.RED.A0TR RZ, [UR7+0x88], R23 ;  /* 0x00008817ffffc9a7 */ /* 0x0005e20008300407 */
[----:B------:R-:W-:Y:S01]  /*48a0*/  UPLOP3.LUT UP1, UPT, UPT, UPT, UPT, 0x80, 0x8 ;  /* 0x000000000008789c */ /* 0x000fe20003f2f070 */
[----:B------:R-:W-:Y:S01]  /*48b0*/  SYNCS.ARRIVE.TRANS64.RED.A1T0 RZ, [UR13], RZ ;  /* 0x000000ffffff79a7 */ /* 0x000fe2000810040d */
[----:B------:R-:W-:Y:S09]  /*48c0*/  @P3 BRA `(.L_x_79) ;  /* 0xfffffff000943947 */ /* 0x000ff2000383ffff */
[----:B------:R-:W-:-:S04]  /*48d0*/  SHF.L.U32 R3, R31, 0x1f, RZ ;  /* 0x0000001f1f037819 */ /* 0x000fc800000006ff */
[----:B------:R-:W1:Y:S02]  /*48e0*/  SYNCS.PHASECHK.TRANS64.TRYWAIT P0, [UR7+0x90], R3 ;  /* 0x00009003ff0075a7 */ /* 0x000e640008001107 */
[----:B-1----:R-:W-:Y:S05]  /*48f0*/  @!P0 BRA `(.L_x_80) ;  /* 0x0000007000788947 */ /* 0x002fea0003800000 */
.L_x_166:
[----:B------:R-:W3:Y:S02]  /*4900*/  SYNCS.PHASECHK.TRANS64.TRYWAIT P0, [UR7+0x98], R3 ;  /* 0x00009803ff0075a7 */ /* 0x000ee40008001107 */
[----:B---3--:R-:W-:Y:S05]  /*4910*/  @!P0 BRA `(.L_x_81) ;  /* 0x0000007000888947 */ /* 0x008fea0003800000 */
.L_x_168:
[----:B------:R-:W3:Y:S02]  /*4920*/  SYNCS.PHASECHK.TRANS64.TRYWAIT P0, [UR7+0xa0], R3 ;  /* 0x0000a003ff0075a7 */ /* 0x000ee40008001107 */
[----:B---3--:R-:W-:Y:S05]  /*4930*/  @!P0 BRA `(.L_x_82) ;  /* 0x0000007000988947 */ /* 0x008fea0003800000 */
.L_x_170:
[----:B-1----:R-:W-:-:S07]  /*4940*/  MOV R0, UR7 ;  /* 0x0000000700007c02 */ /* 0x002fce0008000f00 */
.L_x_83:
[----:B-1----:R-:W-:-:S04]  /*4950*/  SHF.L.U32 R3, R31, 0x1f, RZ ;  /* 0x0000001f1f037819 */ /* 0x002fc800000006ff */
[----:B------:R1:W3:Y:S03]  /*4960*/  SYNCS.PHASECHK.TRANS64.TRYWAIT P0, [R0+URZ+0xa8], R3 ;  /* 0x0000a803000075a7 */ /* 0x0002e600080011ff */
[----:B---3--:R-:W-:Y:S05]  /*4970*/  @!P0 NANOSLEEP.SYNCS 0x989680 ;  /* 0x009896800000895d */ /* 0x008fea0003900000 */
[----:B------:R-:W3:Y:S02]  /*4980*/  @!P0 SYNCS.PHASECHK.TRANS64 P0, [R0+URZ+0xa8], R3 ;  /* 0x0000a803000085a7 */ /* 0x000ee400080010ff */
[----:B--23--:R-:W-:Y:S05]  /*4990*/  @P0 EXIT ;  /* 0x000000000000094d */ /* 0x00cfea0003800000 */
[----:B------:R-:W-:Y:S05]  /*49a0*/  BRA `(.L_x_83) ;  /* 0xfffffffc00e87947 */ /* 0x000fea000383ffff */
.L_x_68:
[----:B------:R-:W-:-:S06]  /*49b0*/  UISETP.GE.AND UP1, UPT, UR8, 0x4, UPT ;  /* 0x000000040800788c */ /* 0x000fcc000bf26270 */
[----:B------:R-:W-:-:S13]  /*49c0*/  PLOP3.LUT P0, PT, PT, PT, UP1, 0x80, 0x8 ;  /* 0x000000000008781c */ /* 0x000fda0003f0f018 */
[----:B------:R-:W-:Y:S05]  /*49d0*/  @!P0 EXIT ;  /* 0x000000000000894d */ /* 0x000fea0003800000 */
[----:B------:R-:W-:Y:S01]  /*49e0*/  BAR.SYNC.DEFER_BLOCKING 0x6, 0xa0 ;  /* 0x0182800000007b1d */ /* 0x000fe20000010000 */
[C---:B------:R-:W-:Y:S01]  /*49f0*/  IMAD.U32 R79, R167.reuse, 0x10000, RZ ;  /* 0x00010000a74f7824 */ /* 0x040fe200078e00ff */
[C---:B------:R-:W-:Y:S01]  /*4a00*/  R2P PR, R167.reuse, 0x6 ;  /* 0x00000006a7007804 */ /* 0x040fe20000000000 */
[----:B------:R-:W-:Y:S01]  /*4a10*/  IMAD.SHL.U32 R2, R167, 0x40, RZ ;  /* 0x00000040a7027824 */ /* 0x000fe200078e00ff */
[----:B------:R-:W-:Y:S01]  /*4a20*/  CS2R R160, SRZ ;  /* 0x0000000000a07805 */ /* 0x000fe2000001ff00 */
[----:B------:R-:W-:Y:S01]  /*4a30*/  IMAD.MOV.U32 R164, RZ, RZ, 0x20 ;  /* 0x00000020ffa47424 */ /* 0x000fe200078e00ff */
[----:B------:R-:W-:Y:S02]  /*4a40*/  UMOV UR49, 0x400 ;  /* 0x0000040000317882 */ /* 0x000fe40000000000 */
[----:B------:R-:W1:Y:S01]  /*4a50*/  LDC R157, c[0x0][0x370] ;  /* 0x0000dc00ff9d7b82 */ /* 0x000e620000000800 */
[----:B------:R-:W-:Y:S01]  /*4a60*/  ULEA UR49, UR37, UR49, 0x18 ;  /* 0x0000003125317291 */ /* 0x000fe2000f8ec0ff */
[----:B------:R-:W-:Y:S01]  /*4a70*/  LOP3.LUT R79, R79, 0x600000, RZ, 0xc0, !PT ;  /* 0x006000004f4f7812 */ /* 0x000fe200078ec0ff */
[----:B------:R-:W-:Y:S01]  /*4a80*/  IMAD.SHL.U32 R153, R167, 0x8, RZ ;  /* 0x00000008a7997824 */ /* 0x000fe200078e00ff */
[----:B------:R-:W-:Y:S01]  /*4a90*/  LOP3.LUT R4, R2, 0x180, RZ, 0xc0, !PT ;  /* 0x0000018002047812 */ /* 0x000fe200078ec0ff */
[----:B------:R-:W-:Y:S01]  /*4aa0*/  IMAD.MOV.U32 R165, RZ, RZ, 0x10 ;  /* 0x00000010ffa57424 */ /* 0x000fe200078e00ff */
[----:B------:R-:W-:Y:S01]  /*4ab0*/  SEL R164, R164, 0xffffffe0, !P2 ;  /* 0xffffffe0a4a47807 */ /* 0x000fe20005000000 */
[----:B------:R-:W-:Y:S01]  /*4ac0*/  UIADD3 UR4, UPT, UPT, UR49, 0x8200, URZ ;  /* 0x0000820031047890 */ /* 0x000fe2000fffe0ff */
[----:B------:R-:W2:Y:S01]  /*4ad0*/  LDC R74, c[0x0][0xb0c] ;  /* 0x0002c300ff4a7b82 */ /* 0x000ea20000000800 */
[----:B------:R-:W-:Y:S01]  /*4ae0*/  LOP3.LUT R153, R4, 0x30, R153, 0xf8, !PT ;  /* 0x0000003004997812 */ /* 0x000fe200078ef899 */
[----:B------:R-:W-:Y:S01]  /*4af0*/  IMAD.MOV.U32 R76, RZ, RZ, RZ ;  /* 0x000000ffff4c7224 */ /* 0x000fe200078e00ff */
[----:B------:R-:W-:Y:S01]  /*4b00*/  SEL R165, R165, 0xfffffff0, !P1 ;  /* 0xfffffff0a5a57807 */ /* 0x000fe20004800000 */
[----:B------:R-:W-:Y:S01]  /*4b10*/  IMAD.MOV.U32 R162, RZ, RZ, RZ ;  /* 0x000000ffffa27224 */ /* 0x000fe200078e00ff */
[----:B------:R-:W-:Y:S01]  /*4b20*/  LOP3.LUT R153, R153, 0x1e40, R2, 0xf8, !PT ;  /* 0x00001e4099997812 */ /* 0x000fe200078ef802 */
[----:B------:R-:W-:Y:S01]  /*4b30*/  IMAD.MOV.U32 R169, RZ, RZ, RZ ;  /* 0x000000ffffa97224 */ /* 0x000fe200078e00ff */
[----:B------:R-:W-:Y:S01]  /*4b40*/  LOP3.LUT R167, R167, 0x60, RZ, 0xc0, !PT ;  /* 0x00000060a7a77812 */ /* 0x000fe200078ec0ff */
[----:B------:R-:W4:Y:S01]  /*4b50*/  LDC R155, c[0x0][0xb20] ;  /* 0x0002c800ff9b7b82 */ /* 0x000f220000000800 */
[----:B------:R-:W3:Y:S01]  /*4b60*/  LDS R0, [UR49+0x150] ;  /* 0x00015031ff007984 */ /* 0x000ee20008000800 */
[----:B------:R-:W-:Y:S01]  /*4b70*/  IMAD.MOV.U32 R159, RZ, RZ, RZ ;  /* 0x000000ffff9f7224 */ /* 0x000fe200078e00ff */
[----:B------:R-:W1:Y:S01]  /*4b80*/  LDCU.64 UR52, c[0x0][0x348] ;  /* 0x00006900ff3477ac */ /* 0x000e620008000a00 */
[----:B------:R-:W-:Y:S01]  /*4b90*/  IMAD.U32 R166, RZ, RZ, UR4 ;  /* 0x00000004ffa67e24 */ /* 0x000fe2000f8e00ff */
[----:B------:R-:W1:Y:S03]  /*4ba0*/  LDCU.64 UR38, c[0x0][0x888] ;  /* 0x00011100ff2677ac */ /* 0x000e660008000a00 */
[----:B------:R-:W1:Y:S01]  /*4bb0*/  LDC R73, c[0x0][0xb30] ;  /* 0x0002cc00ff497b82 */ /* 0x000e620000000800 */
[----:B------:R-:W1:Y:S01]  /*4bc0*/  LDCU.64 UR44, c[0x0][0x890] ;  /* 0x00011200ff2c77ac */ /* 0x000e620008000a00 */
[----:B------:R-:W-:-:S06]  /*4bd0*/  UIADD3 UR48, UPT, UPT, UR49, 0x200, URZ ;  /* 0x0000020031307890 */ /* 0x000fcc000fffe0ff */
[----:B------:R-:W1:Y:S08]  /*4be0*/  LDC.64 R148, c[0x0][0xb10] ;  /* 0x0002c400ff947b82 */ /* 0x000e700000000a00 */
[----:B------:R-:W1:Y:S08]  /*4bf0*/  LDC.64 R70, c[0x0][0xb18] ;  /* 0x0002c600ff467b82 */ /* 0x000e700000000a00 */
[----:B------:R-:W1:Y:S08]  /*4c00*/  LDC.64 R68, c[0x0][0xb28] ;  /* 0x0002ca00ff447b82 */ /* 0x000e700000000a00 */
[----:B------:R-:W1:Y:S01]  /*4c10*/  LDC.64 R146, c[0x0][0x8b0] ;  /* 0x00022c00ff927b82 */ /* 0x000e620000000a00 */
[----:B---3--:R-:W-:Y:S01]  /*4c20*/  IMAD.IADD R79, R0, 0x1, R79 ;  /* 0x00000001004f7824 */ /* 0x008fe200078e024f */
[----:B------:R-:W-:-:S04]  /*4c30*/  SHF.R.S32.HI R0, RZ, 0x4, R164 ;  /* 0x00000004ff007819 */ /* 0x000fc800000114a4 */
[----:B------:R-:W-:Y:S02]  /*4c40*/  LEA.HI.SX32 R163, R165, R0, 0x1c ;  /* 0x00000000a5a37211 */ /* 0x000fe400078fe2ff */
[----:B------:R-:W3:Y:S08]  /*4c50*/  LDC.64 R144, c[0x0][0x8a8] ;  /* 0x00022a00ff907b82 */ /* 0x000ef00000000a00 */
[----:B--2-4-:R-:W1:Y:S02]  /*4c60*/  LDC R156, c[0x0][0x374] ;  /* 0x0000dd00ff9c7b82 */ /* 0x014e640000000800 */
.L_x_125:
[----:B------:R-:W-:Y:S02]  /*4c70*/  LEA R0, R169, UR49, 0x3 ;  /* 0x00000031a9007c11 */ /* 0x000fe4000f8e18ff */
[----:B------:R-:W-:Y:S02]  /*4c80*/  SHF.L.U32 R3, R161, 0x1f, RZ ;  /* 0x0000001fa1037819 */ /* 0x000fe400000006ff */
[----:B-1----:R-:W-:Y:S02]  /*4c90*/  LEA R16, R169, UR49, 0x4 ;  /* 0x00000031a9107c11 */ /* 0x002fe4000f8e20ff */
[----:B------:R-:W2:Y:S02]  /*4ca0*/  SYNCS.PHASECHK.TRANS64.TRYWAIT P0, [R0+URZ+0xc0], R3 ;  /* 0x0000c003000075a7 */ /* 0x000ea400080011ff */
[----:B--2---:R-:W-:Y:S05]  /*4cb0*/  @!P0 BRA `(.L_x_84) ;  /* 0x0000006c00d08947 */ /* 0x004fea0003800000 */
.L_x_171:
[----:B------:R-:W4:Y:S01]  /*4cc0*/  LDC.64 R12, c[0x0][0xb10] ;  /* 0x0002c400ff0c7b82 */ /* 0x000f220000000a00 */
[----:B------:R-:W3:Y:S01]  /*4cd0*/  LDS.128 R16, [R16+0x130] ;  /* 0x0001300010107984 */ /* 0x000ee20000000c00 */
[----:B-1----:R-:W-:Y:S01]  /*4ce0*/  ISETP.NE.AND P1, PT, R73, 0x1, PT ;  /* 0x000000014900780c */ /* 0x002fe20003f25270 */
[----:B--2---:R-:W-:Y:S01]  /*4cf0*/  VIADD R0, R0, 0xd0 ;  /* 0x000000d000007836 */ /* 0x004fe20000000000 */
[----:B------:R-:W-:Y:S04]  /*4d00*/  ISETP.GE.AND P0, PT, R72, 0x1, PT ;  /* 0x000000014800780c */ /* 0x000fe80003f06270 */
[----:B------:R-:W1:Y:S01]  /*4d10*/  LDC.64 R10, c[0x0][0xb18] ;  /* 0x0002c600ff0a7b82 */ /* 0x000e620000000a00 */
[----:B------:R-:W-:Y:S01]  /*4d20*/  PRMT R0, RZ, 0x654, R0 ;  /* 0x00000654ff007816 */ /* 0x000fe20000000000 */
[----:B------:R-:W-:Y:S01]  /*4d30*/  @!PT LDS RZ, [RZ] ;  /* 0x00000000fffff984 */ /* 0x000fe20000000800 */
[----:B------:R-:W-:Y:S01]  /*4d40*/  @!PT LDS RZ, [RZ] ;  /* 0x00000000fffff984 */ /* 0x000fe20000000800 */
[----:B------:R-:W-:Y:S01]  /*4d50*/  @!PT LDS RZ, [RZ] ;  /* 0x00000000fffff984 */ /* 0x000fe20000000800 */
[----:B------:R-:W-:Y:S01]  /*4d60*/  @!PT LDS RZ, [RZ] ;  /* 0x00000000fffff984 */ /* 0x000fe20000000800 */
[----:B------:R2:W-:Y:S06]  /*4d70*/  MEMBAR.ALL.CTA ;  /* 0x0000000000007992 */ /* 0x0005ec0000008000 */
[----:B--2---:R-:W2:Y:S01]  /*4d80*/  FENCE.VIEW.ASYNC.S ;  /* 0x00000000000073c6 */ /* 0x004ea20000000000 */
[----:B------:R-:W1:Y:S08]  /*4d90*/  @!P1 LDC R14, c[0x0][0xb20] ;  /* 0x0002c800ff0e9b82 */ /* 0x000e700000000800 */
[----:B------:R-:W1:Y:S01]  /*4da0*/  @!P1 LDC R9, c[0x0][0xb0c] ;  /* 0x0002c300ff099b82 */ /* 0x000e620000000800 */
[----:B--2---:R2:W-:Y:S01]  /*4db0*/  SYNCS.ARRIVE.TRANS64.RED.A1T0 RZ, [R0+URZ], RZ ;  /* 0x000000ff00ff79a7 */ /* 0x0045e200081004ff */
[----:B---3--:R-:W-:Y:S04]  /*4dc0*/  LOP3.LUT P4, RZ, R18, 0x1, RZ, 0xc0, !PT ;  /* 0x0000000112ff7812 */ /* 0x008fe8000788c0ff */
[----:B------:R-:W-:Y:S09]  /*4dd0*/  P2R R168, PR, RZ, 0x10 ;  /* 0x00000010ffa87803 */ /* 0x000ff20000000000 */
[----:B------:R-:W-:Y:S02]  /*4de0*/  @P4 MOV R77, R16 ;  /* 0x00000010004d4202 */ /* 0x000fe40000000f00 */
[----:B------:R-:W-:Y:S01]  /*4df0*/  @P4 LOP3.LUT R75, R17, 0xffff, RZ, 0xc0, !PT ;  /* 0x0000ffff114b4812 */ /* 0x000fe200078ec0ff */
[----:B--2-4-:R-:W-:Y:S06]  /*4e00*/  @!P0 BRA `(.L_x_85) ;  /* 0x0000000000a48947 */ /* 0x014fec0003800000 */
[----:B------:R-:W-:Y:S01]  /*4e10*/  IMAD.HI.U32 R24, R156, R71, RZ ;  /* 0x000000479c187227 */ /* 0x000fe200078e00ff */
[----:B------:R-:W-:Y:S02]  /*4e20*/  ISETP.NE.AND P0, PT, R70, 0x1, PT ;  /* 0x000000014600780c */ /* 0x000fe40003f05270 */
[----:B------:R-:W-:Y:S01]  /*4e30*/  ISETP.NE.AND P2, PT, R72, 0x1, PT ;  /* 0x000000014800780c */ /* 0x000fe20003f45270 */
[-C--:B------:R-:W-:Y:S01]  /*4e40*/  IMAD.HI.U32 R22, R157, R148.reuse, RZ ;  /* 0x000000949d167227 */ /* 0x080fe200078e00ff */
[----:B------:R-:W-:Y:S02]  /*4e50*/  SHF.R.U32.HI R23, RZ, R155, R24 ;  /* 0x0000009bff177219 */ /* 0x000fe40000011618 */
[----:B------:R-:W-:Y:S01]  /*4e60*/  ISETP.NE.AND P3, PT, R74, 0x1, PT ;  /* 0x000000014a00780c */ /* 0x000fe20003f65270 */
[----:B------:R-:W-:Y:S01]  /*4e70*/  IMAD.HI.U32 R28, R75, R71, RZ ;  /* 0x000000474b1c7227 */ /* 0x000fe200078e00ff */
[----:B------:R-:W-:Y:S02]  /*4e80*/  SHF.R.U32.HI R22, RZ, R149, R22 ;  /* 0x00000095ff167219 */ /* 0x000fe40000011616 */
[----:B------:R-:W-:Y:S01]  /*4e90*/  SEL R3, R156, R23, !P0 ;  /* 0x000000179c037207 */ /* 0x000fe20004000000 */
[----:B------:R-:W-:Y:S01]  /*4ea0*/  IMAD.HI.U32 R26, R77, R148, RZ ;  /* 0x000000944d1a7227 */ /* 0x000fe200078e00ff */
[----:B------:R-:W-:Y:S03]  /*4eb0*/  SEL R7, R157, R22, !P3 ;  /* 0x000000169d077207 */ /* 0x000fe60005800000 */
[-C--:B------:R-:W-:Y:S01]  /*4ec0*/  IMAD.HI.U32 R22, R3, R68.reuse, RZ ;  /* 0x0000004403167227 */ /* 0x080fe200078e00ff */
[----:B------:R-:W-:Y:S03]  /*4ed0*/  SHF.R.U32.HI R26, RZ, R149, R26 ;  /* 0x00000095ff1a7219 */ /* 0x000fe6000001161a */
[----:B------:R-:W-:Y:S01]  /*4ee0*/  IMAD.HI.U32 R24, R7, R68, RZ ;  /* 0x0000004407187227 */ /* 0x000fe200078e00ff */
[----:B------:R-:W-:Y:S02]  /*4ef0*/  @P2 SHF.R.U32.HI R3, RZ, R69, R22 ;  /* 0x00000045ff032219 */ /* 0x000fe40000011616 */
[----:B------:R-:W-:Y:S02]  /*4f00*/  SHF.R.U32.HI R22, RZ, R155, R28 ;  /* 0x0000009bff167219 */ /* 0x000fe4000001161c */
[----:B------:R-:W-:Y:S01]  /*4f10*/  @P2 SHF.R.U32.HI R7, RZ, R69, R24 ;  /* 0x00000045ff072219 */ /* 0x000fe20000011618 */
[C---:B------:R-:W-:Y:S01]  /*4f20*/  IMAD R2, R72.reuse, R3, RZ ;  /* 0x0000000348027224 */ /* 0x040fe200078e02ff */
[----:B------:R-:W-:Y:S02]  /*4f30*/  SEL R5, R75, R22, !P0 ;  /* 0x000000164b057207 */ /* 0x000fe40004000000 */
[----:B------:R-:W-:Y:S01]  /*4f40*/  SEL R3, R77, R26, !P3 ;  /* 0x0000001a4d037207 */ /* 0x000fe20005800000 */
[----:B------:R-:W-:Y:S01]  /*4f50*/  IMAD R4, R72, R7, RZ ;  /* 0x0000000748047224 */ /* 0x000fe200078e02ff */
[C---:B------:R-:W-:Y:S01]  /*4f60*/  ISETP.GE.AND P0, PT, R5.reuse, R2, PT ;  /* 0x000000020500720c */ /* 0x040fe20003f06270 */
[----:B------:R-:W-:Y:S03]  /*4f70*/  IMAD.HI.U32 R6, R5, R68, RZ ;  /* 0x0000004405067227 */ /* 0x000fe600078e00ff */
[----:B------:R-:W-:Y:S01]  /*4f80*/  ISETP.GE.OR P0, PT, R3, R4, P0 ;  /* 0x000000040300720c */ /* 0x000fe20000706670 */
[----:B------:R-:W-:Y:S01]  /*4f90*/  IMAD.MOV R4, RZ, RZ, -R3 ;  /* 0x000000ffff047224 */ /* 0x000fe200078e0a03 */
[-C--:B------:R-:W-:Y:S03]  /*4fa0*/  SHF.R.U32.HI R6, RZ, R69.reuse, R6 ;  /* 0x00000045ff067219 */ /* 0x080fe60000011606 */
[----:B------:R-:W-:Y:S01]  /*4fb0*/  IMAD R77, R74, R4, R77 ;  /* 0x000000044a4d7224 */ /* 0x000fe200078e024d */
[----:B------:R-:W-:Y:S05]  /*4fc0*/  SEL R15, R5, R6, !P2 ;  /* 0x00000006050f7207 */ /* 0x000fea0005000000 */
[----:B------:R-:W-:Y:S02]  /*4fd0*/  IMAD.MOV R6, RZ, RZ, -R15 ;  /* 0x000000ffff067224 */ /* 0x000fe400078e0a0f */
[C---:B------:R-:W-:Y:S04]  /*4fe0*/  @!P0 IMAD.HI.U32 R2, R3.reuse, R68, RZ ;  /* 0x0000004403028227 */ /* 0x040fe800078e00ff */
[----:B------:R-:W-:Y:S01]  /*4ff0*/  IMAD R6, R72, R6, R5 ;  /* 0x0000000648067224 */ /* 0x000fe200078e0205 */
[----:B------:R-:W-:Y:S04]  /*5000*/  @!P0 SHF.R.U32.HI R2, RZ, R69, R2 ;  /* 0x00000045ff028219 */ /* 0x000fe80000011602 */
[----:B------:R-:W-:Y:S02]  /*5010*/  @!P0 SEL R0, R3, R2, !P2 ;  /* 0x0000000203008207 */ /* 0x000fe40005000000 */
[----:B------:R-:W-:Y:S02]  /*5020*/  IADD3 R2, PT, PT, -R5, RZ, RZ ;  /* 0x000000ff05027210 */ /* 0x000fe40007ffe1ff */
[----:B------:R-:W-:Y:S01]  /*5030*/  @!P0 IADD3 R8, PT, PT, R15, -R0, RZ ;  /* 0x800000000f088210 */ /* 0x000fe20007ffe0ff */
[----:B------:R-:W-:Y:S02]  /*5040*/  @!P0 IMAD R0, R7, R6, R0 ;  /* 0x0000000607008224 */ /* 0x000fe400078e0200 */
[----:B------:R-:W-:Y:S02]  /*5050*/  IMAD R75, R70, R2, R75 ;  /* 0x00000002464b7224 */ /* 0x000fe400078e024b */
[----:B------:R-:W-:Y:S02]  /*5060*/  @!P0 IMAD R5, R8, R72, R3 ;  /* 0x0000004808058224 */ /* 0x000fe400078e0203 */
[----:B------:R-:W-:Y:S04]  /*5070*/  @!P0 IMAD.MOV.U32 R3, RZ, RZ, R0 ;  /* 0x000000ffff038224 */ /* 0x000fe800078e0000 */
[----:B------:R-:W-:Y:S02]  /*5080*/  IMAD R77, R3, R74, R77 ;  /* 0x0000004a034d7224 */ /* 0x000fe400078e024d */
[----:B------:R-:W-:Y:S07]  /*5090*/  IMAD R75, R5, R70, R75 ;  /* 0x00000046054b7224 */ /* 0x000fee00078e024b */
.L_x_85:
[----:B-1----:R-:W-:Y:S01]  /*50a0*/  @!P1 ISETP.NE.AND P0, PT, R10, 0x1, PT ;  /* 0x000000010a00980c */ /* 0x002fe20003f05270 */
[----:B------:R-:W-:Y:S01]  /*50b0*/  @!P1 IMAD.HI.U32 R0, R77, R12, RZ ;  /* 0x0000000c4d009227 */ /* 0x000fe200078e00ff */
[----:B------:R-:W-:Y:S01]  /*50c0*/  @!P1 ISETP.NE.AND P2, PT, R9, 0x1, PT ;  /* 0x000000010900980c */ /* 0x000fe20003f45270 */
[----:B------:R-:W-:Y:S01]  /*50d0*/  ULOP3.LUT UP0, URZ, UR48, 0x1b0, URZ, 0xc0, !UPT ;  /* 0x000001b030ff7892 */ /* 0x000fe2000f80c0ff */
[----:B------:R-:W-:Y:S01]  /*50e0*/  R2UR UR42, R21 ;  /* 0x00000000152a72ca */ /* 0x000fe200000e0000 */
[----:B------:R-:W-:Y:S01]  /*50f0*/  @!P1 IMAD.HI.U32 R3, R75, R11, RZ ;  /* 0x0000000b4b039227 */ /* 0x000fe200078e00ff */
[----:B------:R-:W-:Y:S02]  /*5100*/  @!P1 SHF.R.U32.HI R0, RZ, R13, R0 ;  /* 0x0000000dff009219 */ /* 0x000fe40000011600 */
[----:B------:R-:W-:Y:S01]  /*5110*/  R2UR UR41, R20 ;  /* 0x00000000142972ca */ /* 0x000fe200000e0000 */
[----:B------:R-:W-:Y:S01]  /*5120*/  VIADD R169, R169, 0x1 ;  /* 0x00000001a9a97836 */ /* 0x000fe20000000000 */
[----:B------:R-:W-:Y:S02]  /*5130*/  @!P1 SHF.R.U32.HI R2, RZ, R14, R3 ;  /* 0x0000000eff029219 */ /* 0x000fe40000011603 */
[----:B------:R-:W-:Y:S02]  /*5140*/  @!P1 SEL R3, R77, R0, !P2 ;  /* 0x000000004d039207 */ /* 0x000fe40005000000 */
[----:B------:R-:W-:Y:S02]  /*5150*/  @!P1 SEL R2, R75, R2, !P0 ;  /* 0x000000024b029207 */ /* 0x000fe40004000000 */
[----:B------:R-:W-:Y:S01]  /*5160*/  @P4 SHF.R.U32.HI R158, RZ, 0x10, R17 ;  /* 0x00000010ff9e4819 */ /* 0x000fe20000011611 */
[----:B------:R-:W-:Y:S02]  /*5170*/  USHF.L.U32 UR42, UR42, 0x7, URZ ;  /* 0x000000072a2a7899 */ /* 0x000fe400080006ff */
[----:B------:R-:W-:Y:S02]  /*5180*/  @!P1 IMAD.IADD R0, R2, 0x1, -R3 ;  /* 0x0000000102009824 */ /* 0x000fe400078e0a03 */
[----:B------:R-:W-:Y:S01]  /*5190*/  @!P1 IMAD.IADD R2, R3, 0x1, -R2 ;  /* 0x0000000103029824 */ /* 0x000fe200078e0a02 */
[----:B------:R-:W-:Y:S01]  /*51a0*/  USHF.L.U32 UR41, UR41, 0x8, URZ ;  /* 0x0000000829297899 */ /* 0x000fe200080006ff */
[----:B------:R-:W-:Y:S02]  /*51b0*/  @!P1 IMAD R77, R0, R9, R77 ;  /* 0x00000009004d9224 */ /* 0x000fe400078e024d */
[----:B------:R-:W-:Y:S01]  /*51c0*/  @!P1 IMAD R75, R2, R10, R75 ;  /* 0x0000000a024b9224 */ /* 0x000fe200078e024b */
[----:B------:R-:W-:Y:S08]  /*51d0*/  BRA.U !UP0, `(.L_x_86) ;  /* 0x0000000108407547 */ /* 0x000ff0000b800000 */
[----:B------:R-:W1:Y:S01]  /*51e0*/  LDCU.64 UR8, c[0x4][0x88] ;  /* 0x01001100ff0877ac */ /* 0x000e620008000a00 */
[----:B------:R-:W-:Y:S01]  /*51f0*/  MOV R3, 0x0 ;  /* 0x0000000000037802 */ /* 0x000fe20000000f00 */
[----:B------:R-:W-:Y:S02]  /*5200*/  HFMA2 R12, -RZ, RZ, 0, 5.9604644775390625e-08 ;  /* 0x00000001ff0c7431 */ /* 0x000fe400000001ff */
[----:B------:R-:W-:Y:S02]  /*5210*/  IMAD.MOV.U32 R8, RZ, RZ, 0x70 ;  /* 0x00000070ff087424 */ /* 0x000fe400078e00ff */
[----:B------:R-:W-:Y:S01]  /*5220*/  IMAD.MOV.U32 R13, RZ, RZ, RZ ;  /* 0x000000ffff0d7224 */ /* 0x000fe200078e00ff */
[----:B------:R-:W2:Y:S01]  /*5230*/  LDCU.64 UR6, c[0x4][0x90] ;  /* 0x01001200ff0677ac */ /* 0x000ea20008000a00 */
[----:B------:R-:W3:Y:S01]  /*5240*/  LDC.64 R2, c[0x4][R3] ;  /* 0x0100000003027b82 */ /* 0x000ee20000000a00 */
[----:B------:R-:W4:Y:S01]  /*5250*/  LDCU.64 UR4, c[0x4][0x8] ;  /* 0x01000100ff0477ac */ /* 0x000f220008000a00 */
[----:B-1----:R-:W-:Y:S01]  /*5260*/  MOV R5, UR9 ;  /* 0x0000000900057c02 */ /* 0x002fe20008000f00 */
[----:B------:R-:W-:Y:S01]  /*5270*/  IMAD.U32 R4, RZ, RZ, UR8 ;  /* 0x00000008ff047e24 */ /* 0x000fe2000f8e00ff */
[----:B--2---:R-:W-:Y:S01]  /*5280*/  MOV R7, UR7 ;  /* 0x0000000700077c02 */ /* 0x004fe20008000f00 */
[----:B------:R-:W-:Y:S01]  /*5290*/  IMAD.U32 R6, RZ, RZ, UR6 ;  /* 0x00000006ff067e24 */ /* 0x000fe2000f8e00ff */
[----:B----4-:R-:W-:Y:S01]  /*52a0*/  MOV R11, UR5 ;  /* 0x00000005000b7c02 */ /* 0x010fe20008000f00 */
[----:B------:R-:W-:Y:S02]  /*52b0*/  IMAD.U32 R10, RZ, RZ, UR4 ;  /* 0x00000004ff0a7e24 */ /* 0x000fe4000f8e00ff */
[----:B------:R-:W-:Y:S07]  /*52c0*/  LEPC R20, `(.L_x_86) ;  /* 0x000000001014794e */ /* 0x000fee0000000000 */
[----:B---3-5:R-:W-:Y:S05]  /*52d0*/  CALL.ABS.NOINC R2 ;  /* 0x0000000002007343 */ /* 0x028fea0003c00000 */
.L_x_86:
[----:B------:R-:W-:Y:S01]  /*52e0*/  LOP3.LUT P0, RZ, R166, 0x1b0, RZ, 0xc0, !PT ;  /* 0x000001b0a6ff7812 */ /* 0x000fe2000780c0ff */
[----:B------:R-:W-:Y:S11]  /*52f0*/  BSSY.RECONVERGENT B6, `(.L_x_87) ;  /* 0x0000013000067945 */ /* 0x000ff60003800200 */
[----:B------:R-:W-:Y:S01]  /*5300*/  @!UPT UIADD3 URZ, UPT, UPT, URZ, URZ, URZ ;  /* 0x000000fffffff290 */ /* 0x000fe2000fffe0ff */
[----:B------:R-:W-:Y:S05]  /*5310*/  @!P0 BRA `(.L_x_88) ;  /* 0x0000000000408947 */ /* 0x000fea0003800000 */
        /* <DEDUP_REMOVED lines=16> */
.L_x_88:
[----:B------:R-:W-:Y:S05]  /*5420*/  BSYNC.RECONVERGENT B6 ;  /* 0x0000000000067941 */ /* 0x000fea0003800200 */
.L_x_87:
[----:B------:R-:W-:Y:S01]  /*5430*/  ISETP.NE.U32.AND P4, PT, R146, RZ, PT ;  /* 0x000000ff9200720c */ /* 0x000fe20003f85070 */
[----:B------:R-:W-:Y:S01]  /*5440*/  UISETP.NE.AND UP2, UPT, UR50, URZ, UPT ;  /* 0x000000ff3200728c */ /* 0x000fe2000bf45270 */
[----:B------:R-:W-:Y:S01]  /*5450*/  ISETP.NE.U32.AND P2, PT, RZ, UR38, PT ;  /* 0x00000026ff007c0c */ /* 0x000fe2000bf45070 */
[----:B------:R-:W-:Y:S01]  /*5460*/  UISETP.NE.U32.AND UP1, UPT, UR44, URZ, UPT ;  /* 0x000000ff2c00728c */ /* 0x000fe2000bf25070 */
[----:B------:R-:W-:Y:S01]  /*5470*/  ISETP.NE.AND.EX P4, PT, R147, RZ, PT, P4 ;  /* 0x000000ff9300720c */ /* 0x000fe20003f85340 */
[----:B------:R-:W-:Y:S01]  /*5480*/  UPLOP3.LUT UP0, UPT, UPT, UPT, UPT, 0x40, 0x4 ;  /* 0x000000000004789c */ /* 0x000fe20003f0e870 */
[----:B------:R-:W-:Y:S01]  /*5490*/  ISETP.NE.AND.EX P2, PT, RZ, UR39, PT, P2 ;  /* 0x00000027ff007c0c */ /* 0x000fe2000bf45320 */
[----:B------:R-:W-:Y:S01]  /*54a0*/  UISETP.NE.AND.EX UP1, UPT, UR45, URZ, UPT, UP1 ;  /* 0x000000ff2d00728c */ /* 0x000fe2000bf25310 */
[----:B------:R-:W-:Y:S04]  /*54b0*/  PLOP3.LUT P1, PT, PT, PT, UP2, 0x80, 0x8 ;  /* 0x000000000008781c */ /* 0x000fe80003f2f028 */
[----:B------:R-:W-:Y:S06]  /*54c0*/  @UP2 UPLOP3.LUT UP0, UPT, UPT, UPT, UP1, 0x80, 0x8 ;  /* 0x000000000008289c */ /* 0x000fec0003f0f010 */
[----:B------:R-:W-:Y:S01]  /*54d0*/  PLOP3.LUT P0, PT, PT, PT, UP0, 0x80, 0x8 ;  /* 0x000000000008781c */ /* 0x000fe20003f0f008 */
[----:B------:R-:W-:Y:S01]  /*54e0*/  @!UPT UIADD3 URZ, UPT, UPT, URZ, URZ, URZ ;  /* 0x000000fffffff290 */ /* 0x000fe2000fffe0ff */
[----:B------:R-:W-:Y:S11]  /*54f0*/  BRA.U !UP1, `(.L_x_89) ;  /* 0x0000000109387547 */ /* 0x000ff6000b800000 */
[----:B------:R-:W-:Y:S01]  /*5500*/  UISETP.NE.U32.AND UP0, UPT, UR38, URZ, UPT ;  /* 0x000000ff2600728c */ /* 0x000fe2000bf05070 */
[----:B------:R-:W-:Y:S02]  /*5510*/  HFMA2 R0, -RZ, RZ, 0, 5.9604644775390625e-08 ;  /* 0x00000001ff007431 */ /* 0x000fe400000001ff */
[----:B------:R-:W-:Y:S01]  /*5520*/  IMAD.MOV.U32 R151, RZ, RZ, 0x1 ;  /* 0x00000001ff977424 */ /* 0x000fe200078e00ff */
[----:B------:R-:W-:Y:S06]  /*5530*/  UISETP.NE.AND.EX UP0, UPT, UR39, URZ, UPT, UP0 ;  /* 0x000000ff2700728c */ /* 0x000fec000bf05300 */
[----:B------:R-:W-:Y:S05]  /*5540*/  PLOP3.LUT P3, PT, PT, PT, UP0, 0x80, 0x8 ;  /* 0x000000000008781c */ /* 0x000fea0003f6f008 */
[----:B------:R-:W1:Y:S01]  /*5550*/  @UP0 LDCU.64 UR6, c[0x0][0x888] ;  /* 0x00011100ff0607ac */ /* 0x000e620008000a00 */
[----:B------:R-:W-:Y:S07]  /*5560*/  @UP0 UIMAD UR4, UR36, UR44, URZ ;  /* 0x0000002c240402a4 */ /* 0x000fee000f8e02ff */
[----:B------:R-:W-:Y:S01]  /*5570*/  @!P3 PRMT R151, R0, 0x7610, R151 ;  /* 0x000076100097b816 */ /* 0x000fe20000000097 */
[----:B-1----:R-:W-:Y:S03]  /*5580*/  @UP0 UIMAD.WIDE UR6, UR4, 0x4, UR6 ;  /* 0x00000004040608a5 */ /* 0x002fe6000f8e0206 */
[----:B------:R-:W1:Y:S03]  /*5590*/  @!UP0 LDCU UR4, c[0x0][0x880] ;  /* 0x00011000ff0487ac */ /* 0x000e660008000800 */
[----:B------:R-:W-:Y:S01]  /*55a0*/  IMAD.U32 R2, RZ, RZ, UR6 ;  /* 0x00000006ff027e24 */ /* 0x000fe2000f8e00ff */
[----:B------:R-:W-:Y:S05]  /*55b0*/  MOV R3, UR7 ;  /* 0x0000000700037c02 */ /* 0x000fea0008000f00 */
[----:B-----5:R2:W5:Y:S02]  /*55c0*/  @P3 LDG.E R82, desc[UR46][R2.64] ;  /* 0x0000002e02523981 */ /* 0x020564000c1e1900 */
[----:B-12---:R-:W-:Y:S02]  /*55d0*/  @!P3 IMAD.U32 R82, RZ, RZ, UR4 ;  /* 0x00000004ff52be24 */ /* 0x006fe4000f8e00ff */
.L_x_89:
[----:B------:R-:W-:Y:S05]  /*55e0*/  @!P4 BRA `(.L_x_90) ;  /* 0x000000000020c947 */ /* 0x000fea0003800000 */
[----:B------:R-:W-:Y:S04]  /*55f0*/  ISETP.NE.U32.AND P3, PT, R144, RZ, PT ;  /* 0x000000ff9000720c */ /* 0x000fe80003f65070 */
[----:B------:R-:W-:Y:S11]  /*5600*/  ISETP.NE.AND.EX P3, PT, R145, RZ, PT, P3 ;  /* 0x000000ff9100720c */ /* 0x000ff60003f65330 */
[----:B------:R-:W-:Y:S02]  /*5610*/  @!UPT UIADD3 URZ, UPT, UPT, URZ, URZ, URZ ;  /* 0x000000fffffff290 */ /* 0x000fe4000fffe0ff */
[----:B------:R-:W1:Y:S01]  /*5620*/  @P3 LDC.64 R2, c[0x0][0x8a8] ;  /* 0x00022a00ff023b82 */ /* 0x000e620000000a00 */
[----:B------:R-:W-:Y:S04]  /*5630*/  @P3 IMAD R0, R146, UR36, RZ ;  /* 0x0000002492003c24 */ /* 0x000fe8000f8e02ff */
[----:B-1----:R-:W-:Y:S05]  /*5640*/  @P3 IMAD.WIDE R2, R0, 0x4, R2 ;  /* 0x0000000400023825 */ /* 0x002fea00078e0202 */
[----:B-----5:R1:W5:Y:S02]  /*5650*/  @P3 LDG.E R78, desc[UR46][R2.64] ;  /* 0x0000002e024e3981 */ /* 0x020364000c1e1900 */
[----:B-1----:R-:W2:Y:S02]  /*5660*/  @!P3 LDC R78, c[0x0][0x8a0] ;  /* 0x00022800ff4ebb82 */ /* 0x002ea40000000800 */
.L_x_90:
[----:B-----5:R-:W-:Y:S01]  /*5670*/  ISETP.NE.AND P4, PT, R82, RZ, PT ;  /* 0x000000ff5200720c */ /* 0x020fe20003f85270 */
[----:B------:R-:W-:Y:S01]  /*5680*/  BSSY B1, `(.L_x_91) ;  /* 0x0000048000017945 */ /* 0x000fe20003800000 */
[----:B------:R-:W-:Y:S01]  /*5690*/  SEL R7, RZ, 0xffffffff, P2 ;  /* 0xffffffffff077807 */ /* 0x000fe20001000000 */
[----:B------:R-:W-:Y:S01]  /*56a0*/  IMAD.MOV.U32 R109, RZ, RZ, 0x1 ;  /* 0x00000001ff6d7424 */ /* 0x000fe200078e00ff */
[----:B------:R-:W-:Y:S01]  /*56b0*/  LOP3.LUT P3, RZ, R151, 0xff, RZ, 0xc0, !PT ;  /* 0x000000ff97ff7812 */ /* 0x000fe2000786c0ff */
[----:B------:R-:W-:Y:S01]  /*56c0*/  IMAD R80, R76, 0x100, R79 ;  /* 0x000001004c507824 */ /* 0x000fe200078e024f */
[----:B------:R-:W-:Y:S02]  /*56d0*/  @P1 SEL R0, RZ, 0xffffffff, P4 ;  /* 0xffffffffff001807 */ /* 0x000fe40002000000 */
[----:B------:R-:W-:Y:S02]  /*56e0*/  CS2R R98, SRZ ;  /* 0x0000000000627805 */ /* 0x000fe4000001ff00 */
[----:B------:R-:W-:Y:S02]  /*56f0*/  LEA R3, R160, UR49, 0x3 ;  /* 0x00000031a0037c11 */ /* 0x000fe4000f8e18ff */
[----:B------:R-:W-:Y:S02]  /*5700*/  CS2R R96, SRZ ;  /* 0x0000000000607805 */ /* 0x000fe4000001ff00 */
[----:B------:R-:W-:Y:S02]  /*5710*/  @P0 SEL R0, R7, R0, !P3 ;  /* 0x0000000007000207 */ /* 0x000fe40005800000 */
[----:B------:R-:W-:Y:S02]  /*5720*/  CS2R R94, SRZ ;  /* 0x00000000005e7805 */ /* 0x000fe4000001ff00 */
[----:B------:R-:W-:Y:S02]  /*5730*/  LEA R108, R76, UR49, 0x3 ;  /* 0x000000314c6c7c11 */ /* 0x000fe4000f8e18ff */
[----:B------:R-:W-:Y:S02]  /*5740*/  CS2R R92, SRZ ;  /* 0x00000000005c7805 */ /* 0x000fe4000001ff00 */
[----:B------:R-:W-:Y:S02]  /*5750*/  @P1 LOP3.LUT R0, R0, 0x1, RZ, 0xc0, !PT ;  /* 0x0000000100001812 */ /* 0x000fe400078ec0ff */
[----:B------:R-:W-:Y:S02]  /*5760*/  CS2R R90, SRZ ;  /* 0x00000000005a7805 */ /* 0x000fe4000001ff00 */
[----:B------:R-:W-:Y:S02]  /*5770*/  SHF.L.U32 R5, R162, 0x1f, RZ ;  /* 0x0000001fa2057819 */ /* 0x000fe400000006ff */
[----:B------:R-:W-:Y:S02]  /*5780*/  CS2R R88, SRZ ;  /* 0x0000000000587805 */ /* 0x000fe4000001ff00 */
[----:B------:R-:W-:Y:S02]  /*5790*/  ISETP.NE.U32.OR P6, PT, R0, 0x1, !P1 ;  /* 0x000000010000780c */ /* 0x000fe40004fc5470 */
[----:B------:R-:W-:Y:S02]  /*57a0*/  CS2R R102, SRZ ;  /* 0x0000000000667805 */ /* 0x000fe4000001ff00 */
[----:B------:R-:W-:Y:S02]  /*57b0*/  PLOP3.LUT P2, PT, PT, PT, UP1, 0x80, 0x8 ;  /* 0x000000000008781c */ /* 0x000fe40003f4f018 */
[----:B------:R-:W-:Y:S02]  /*57c0*/  CS2R R100, SRZ ;  /* 0x0000000000647805 */ /* 0x000fe4000001ff00 */
[----:B------:R-:W-:Y:S02]  /*57d0*/  SEL R0, RZ, 0xffffffff, P4 ;  /* 0xffffffffff007807 */ /* 0x000fe40002000000 */
[----:B------:R-:W-:Y:S03]  /*57e0*/  P2R R117, PR, RZ, 0x40 ;  /* 0x00000040ff757803 */ /* 0x000fe60000000000 */
[----:B------:R-:W-:Y:S04]  /*57f0*/  @P6 SHF.L.U32 R2, R159, 0x1f, RZ ;  /* 0x0000001f9f026819 */ /* 0x000fe800000006ff */
[----:B------:R-:W-:Y:S01]  /*5800*/  @P2 SEL R0, R7, R0, !P3 ;  /* 0x0000000007002207 */ /* 0x000fe20005800000 */
[----:B------:R-:W1:Y:S03]  /*5810*/  @P6 SYNCS.PHASECHK.TRANS64.TRYWAIT P1, [R3+URZ+0x70], R2 ;  /* 0x00007002030065a7 */ /* 0x000e6600080211ff */
[----:B------:R-:W-:Y:S04]  /*5820*/  LOP3.LUT R0, R0, 0x1, RZ, 0xc0, !PT ;  /* 0x0000000100007812 */ /* 0x000fe800078ec0ff */
[----:B------:R-:W-:Y:S04]  /*5830*/  ISETP.NE.U32.AND P5, PT, R0, 0x1, PT ;  /* 0x000000010000780c */ /* 0x000fe80003fa5070 */
[----:B------:R-:W-:Y:S01]  /*5840*/  P2R R110, PR, RZ, 0x20 ;  /* 0x00000020ff6e7803 */ /* 0x000fe20000000000 */
[----:B------:R3:W4:Y:S01]  /*5850*/  SYNCS.PHASECHK.TRANS64.TRYWAIT P0, [R108+URZ+0xe0], R5 ;  /* 0x0000e0056c0075a7 */ /* 0x00072200080011ff */
[----:B-1----:R-:W-:Y:S01]  /*5860*/  @P6 SEL R109, RZ, 0x1, !P1 ;  /* 0x00000001ff6d6807 */ /* 0x002fe20004800000 */
[----:B---3--:R-:W-:Y:S06]  /*5870*/  @!P6 BRA `(.L_x_92) ;  /* 0x0000000000a0e947 */ /* 0x008fec0003800000 */
[----:B------:R-:W-:Y:S01]  /*5880*/  @P5 IMAD R7, R160, 0x2000, R153 ;  /* 0x00002000a0075824 */ /* 0x000fe200078e0299 */
[----:B------:R-:W-:Y:S01]  /*5890*/  ISETP.NE.AND P1, PT, R109, RZ, PT ;  /* 0x000000ff6d00720c */ /* 0x000fe20003f25270 */
[----:B------:R-:W-:Y:S01]  /*58a0*/  BSSY B0, `(.L_x_93) ;  /* 0x0000011000007945 */ /* 0x000fe20003800000 */
[----:B------:R-:W-:Y:S01]  /*58b0*/  CS2R R102, SRZ ;  /* 0x0000000000667805 */ /* 0x000fe2000001ff00 */
[----:B------:R-:W-:Y:S01]  /*58c0*/  @P5 VIADD R2, R7, UR49 ;  /* 0x0000003107025c36 */ /* 0x000fe20008000000 */
[----:B------:R-:W-:Y:S02]  /*58d0*/  CS2R R100, SRZ ;  /* 0x0000000000647805 */ /* 0x000fe4000001ff00 */
[----:B------:R-:W-:Y:S02]  /*58e0*/  CS2R R90, SRZ ;  /* 0x00000000005a7805 */ /* 0x000fe4000001ff00 */
[----:B------:R-:W-:Y:S01]  /*58f0*/  CS2R R88, SRZ ;  /* 0x0000000000587805 */ /* 0x000fe2000001ff00 */
[--C-:B------:R-:W-:Y:S01]  /*5900*/  @P5 IMAD.IADD R6, R165, 0x1, R2.reuse ;  /* 0x00000001a5065824 */ /* 0x100fe200078e0202 */
[----:B------:R-:W-:Y:S01]  /*5910*/  CS2R R94, SRZ ;  /* 0x00000000005e7805 */ /* 0x000fe2000001ff00 */
[--C-:B------:R-:W-:Y:S01]  /*5920*/  @P5 IMAD.IADD R4, R164, 0x1, R2.reuse ;  /* 0x00000001a4045824 */ /* 0x100fe200078e0202 */
[----:B------:R-:W-:Y:S01]  /*5930*/  CS2R R92, SRZ ;  /* 0x00000000005c7805 */ /* 0x000fe2000001ff00 */
[----:B------:R-:W-:Y:S01]  /*5940*/  @P5 IMAD R2, R163, 0x10, R2 ;  /* 0x00000010a3025824 */ /* 0x000fe200078e0202 */
[----:B------:R-:W-:Y:S02]  /*5950*/  CS2R R98, SRZ ;  /* 0x0000000000627805 */ /* 0x000fe4000001ff00 */
[----:B------:R-:W-:Y:S01]  /*5960*/  CS2R R96, SRZ ;  /* 0x0000000000607805 */ /* 0x000fe2000001ff00 */
[----:B------:R-:W-:Y:S06]  /*5970*/  @P1 BRA `(.L_x_94) ;  /* 0x00000000000c1947 */ /* 0x000fec0003800000 */
[----:B------:R-:W-:Y:S04]  /*5980*/  SHF.L.U32 R0, R159, 0x1f, RZ ;  /* 0x0000001f9f007819 */ /* 0x000fe800000006ff */
[----:B------:R-:W1:Y:S02]  /*5990*/  SYNCS.PHASECHK.TRANS64.TRYWAIT P1, [R3+URZ+0x70], R0 ;  /* 0x00007000030075a7 */ /* 0x000e6400080211ff */
[----:B-1----:R-:W-:Y:S05]  /*59a0*/  @!P1 BRA `(.L_x_95) ;  /* 0x0000006000a89947 */ /* 0x002fea0003800000 */
.L_x_94:
[----:B------:R-:W-:Y:S05]  /*59b0*/  BSYNC B0 ;  /* 0x0000000000007941 */ /* 0x000fea0003800000 */
.L_x_93:
[----:B------:R-:W-:Y:S01]  /*59c0*/  ISETP.NE.AND P1, PT, R110, RZ, PT ;  /* 0x000000ff6e00720c */ /* 0x000fe20003f25270 */
[----:B-1----:R-:W-:Y:S02]  /*59d0*/  VIADD R3, R3, 0x90 ;  /* 0x0000009003037836 */ /* 0x002fe40000000000 */
[----:B------:R-:W-:Y:S02]  /*59e0*/  IMAD.U32 R0, RZ, RZ, UR37 ;  /* 0x00000025ff007e24 */ /* 0x000fe4000f8e00ff */
[----:B------:R-:W-:Y:S03]  /*59f0*/  VIADD R160, R160, 0x1 ;  /* 0x00000001a0a07836 */ /* 0x000fe60000000000 */
[----:B------:R-:W-:Y:S05]  /*5a00*/  PRMT R0, R0, 0x654, R3 ;  /* 0x0000065400007816 */ /* 0x000fea0000000003 */
[----:B------:R1:W3:Y:S04]  /*5a10*/  @P1 LDS.128 R100, [R7+UR49+0x200] ;  /* 0x0002003107641984 */ /* 0x0002e80008000c00 */
[----:B------:R1:W1:Y:S04]  /*5a20*/  @P1 LDS.128 R88, [R6+0x200] ;  /* 0x0002000006581984 */ /* 0x0002680000000c00 */
[----:B------:R1:W1:Y:S04]  /*5a30*/  @P1 LDS.128 R92, [R4+0x200] ;  /* 0x00020000045c1984 */ /* 0x0002680000000c00 */
[----:B------:R1:W1:Y:S01]  /*5a40*/  @P1 LDS.128 R96, [R2+0x200] ;  /* 0x0002000002601984 */ /* 0x0002620000000c00 */
[C---:B------:R-:W-:Y:S01]  /*5a50*/  ISETP.NE.AND P1, PT, R160.reuse, 0x4, PT ;  /* 0x00000004a000780c */ /* 0x040fe20003f25270 */
[----:B------:R-:W-:Y:S01]  /*5a60*/  @!PT LDS RZ, [RZ] ;  /* 0x00000000fffff984 */ /* 0x000fe20000000800 */
[----:B------:R-:W-:Y:S01]  /*5a70*/  @!PT LDS RZ, [RZ] ;  /* 0x00000000fffff984 */ /* 0x000fe20000000800 */
[----:B------:R-:W-:Y:S01]  /*5a80*/  @!PT LDS RZ, [RZ] ;  /* 0x00000000fffff984 */ /* 0x000fe20000000800 */
[----:B------:R-:W-:Y:S01]  /*5a90*/  @!PT LDS RZ, [RZ] ;  /* 0x00000000fffff984 */ /* 0x000fe20000000800 */
[----:B------:R5:W-:Y:S06]  /*5aa0*/  MEMBAR.ALL.CTA ;  /* 0x0000000000007992 */ /* 0x000bec0000008000 */
[----:B-----5:R-:W5:Y:S01]  /*5ab0*/  FENCE.VIEW.ASYNC.S ;  /* 0x00000000000073c6 */ /* 0x020f620000000000 */
[----:B------:R-:W-:Y:S01]  /*5ac0*/  SEL R160, R160, RZ, P1 ;  /* 0x000000ffa0a07207 */ /* 0x000fe20000800000 */
[----:B-----5:R5:W-:Y:S02]  /*5ad0*/  SYNCS.ARRIVE.TRANS64.RED.A1T0 RZ, [R0+URZ], RZ ;  /* 0x000000ff00ff79a7 */ /* 0x020be400081004ff */
[----:B-----5:R-:W-:Y:S04]  /*5ae0*/  SEL R0, RZ, 0x1, P1 ;  /* 0x00000001ff007807 */ /* 0x020fe80000800000 */
[----:B---3--:R-:W-:Y:S02]  /*5af0*/  LOP3.LUT R159, R159, R0, RZ, 0x3c, !PT ;  /* 0x000000009f9f7212 */ /* 0x008fe400078e3cff */
.L_x_92:
[----:B------:R-:W-:Y:S05]  /*5b00*/  BSYNC B1 ;  /* 0x0000000000017941 */ /* 0x000fea0003800000 */
.L_x_91:
[----:B------:R-:W-:Y:S04]  /*5b10*/  SHF.R.U32.HI R3, RZ, 0x15, R80 ;  /* 0x00000015ff037819 */ /* 0x000fe80000011650 */
[----:B------:R-:W-:Y:S01]  /*5b20*/  LOP3.LUT P1, RZ, R3, 0x3, R154, 0x48, !PT ;  /* 0x0000000303ff7812 */ /* 0x000fe2000782489a */
[----:B------:R-:W-:Y:S01]  /*5b30*/  @!UPT UIADD3 URZ, UPT, UPT, URZ, URZ, URZ ;  /* 0x000000fffffff290 */ /* 0x000fe2000fffe0ff */
[----:B----4-:R-:W-:Y:S11]  /*5b40*/  @P0 BRA `(.L_x_96) ;  /* 0x0000000000080947 */ /* 0x010ff60003800000 */
[----:B------:R-:W3:Y:S02]  /*5b50*/  SYNCS.PHASECHK.TRANS64.TRYWAIT P0, [R108+URZ+0xe0], R5 ;  /* 0x0000e0056c0075a7 */ /* 0x000ee400080011ff */
[----:B---3--:R-:W-:Y:S05]  /*5b60*/  @!P0 BRA `(.L_x_97) ;  /* 0x00000060004c8947 */ /* 0x008fea0003800000 */
.L_x_96:
[----:B------:R-:W-:Y:S05]  /*5b70*/  @!P1 BRA `(.L_x_98) ;  /* 0x0000000000409947 */ /* 0x000fea0003800000 */
[----:B------:R-:W3:Y:S01]  /*5b80*/  LDCU.64 UR8, c[0x4][0x78] ;  /* 0x01000f00ff0877ac */ /* 0x000ee20008000a00 */
[----:B------:R-:W-:Y:S01]  /*5b90*/  MOV R3, 0x0 ;  /* 0x0000000000037802 */ /* 0x000fe20000000f00 */
[----:B------:R-:W-:Y:S02]  /*5ba0*/  HFMA2 R12, -RZ, RZ, 0, 5.9604644775390625e-08 ;  /* 0x00000001ff0c7431 */ /* 0x000fe400000001ff */
[----:B------:R-:W-:Y:S02]  /*5bb0*/  IMAD.MOV.U32 R8, RZ, RZ, 0x192 ;  /* 0x00000192ff087424 */ /* 0x000fe400078e00ff */
[----:B------:R-:W-:Y:S01]  /*5bc0*/  IMAD.MOV.U32 R13, RZ, RZ, RZ ;  /* 0x000000ffff0d7224 */ /* 0x000fe200078e00ff */
[----:B------:R-:W4:Y:S01]  /*5bd0*/  LDCU.64 UR6, c[0x4][0x80] ;  /* 0x01001000ff0677ac */ /* 0x000f220008000a00 */
[----:B-1----:R-:W1:Y:S01]  /*5be0*/  LDC.64 R2, c[0x4][R3] ;  /* 0x0100000003027b82 */ /* 0x002e620000000a00 */
[----:B------:R-:W5:Y:S01]  /*5bf0*/  LDCU.64 UR4, c[0x4][0x18] ;  /* 0x01000300ff0477ac */ /* 0x000f620008000a00 */
[----:B---3--:R-:W-:Y:S01]  /*5c00*/  MOV R5, UR9 ;  /* 0x0000000900057c02 */ /* 0x008fe20008000f00 */
[----:B------:R-:W-:Y:S01]  /*5c10*/  IMAD.U32 R4, RZ, RZ, UR8 ;  /* 0x00000008ff047e24 */ /* 0x000fe2000f8e00ff */
[----:B----4-:R-:W-:Y:S01]  /*5c20*/  MOV R7, UR7 ;  /* 0x0000000700077c02 */ /* 0x010fe20008000f00 */
[----:B------:R-:W-:Y:S01]  /*5c30*/  IMAD.U32 R6, RZ, RZ, UR6 ;  /* 0x00000006ff067e24 */ /* 0x000fe2000f8e00ff */
[----:B-----5:R-:W-:Y:S01]  /*5c40*/  MOV R11, UR5 ;  /* 0x00000005000b7c02 */ /* 0x020fe20008000f00 */
[----:B------:R-:W-:Y:S02]  /*5c50*/  IMAD.U32 R10, RZ, RZ, UR4 ;  /* 0x00000004ff0a7e24 */ /* 0x000fe4000f8e00ff */
[----:B------:R-:W-:Y:S07]  /*5c60*/  LEPC R20, `(.L_x_98) ;  /* 0x000000001014794e */ /* 0x000fee0000000000 */
[----:B-12---:R-:W-:Y:S05]  /*5c70*/  CALL.ABS.NOINC R2 ;  /* 0x0000000002007343 */ /* 0x006fea0003c00000 */
.L_x_98:
[----:B------:R-:W-:Y:S01]  /*5c80*/  SHF.L.U32 R83, R100, 0x10, RZ ;  /* 0x0000001064537819 */ /* 0x000fe200000006ff */
[----:B------:R-:W-:Y:S05]  /*5c90*/  WARPSYNC.ALL ;  /* 0x0000000000007948 */ /* 0x000fea0003800000 */
[----:B------:R-:W-:Y:S01]  /*5ca0*/  R2UR UR4, R80 ;  /* 0x00000000500472ca */ /* 0x000fe200000e0000 */
[----:B------:R-:W-:Y:S01]  /*5cb0*/  BSSY.RECONVERGENT B0, `(.L_x_99) ;  /* 0x0000121000007945 */ /* 0x000fe20003800200 */
[----:B------:R-:W-:Y:S02]  /*5cc0*/  IADD3 R111, PT, PT, R153, UR49, RZ ;  /* 0x00000031996f7c10 */ /* 0x000fe4000fffe0ff */
[----:B------:R-:W-:Y:S02]  /*5cd0*/  SHF.L.U32 R116, R163, 0x4, RZ ;  /* 0x00000004a3747819 */ /* 0x000fe400000006ff */
[-C--:B------:R-:W-:Y:S02]  /*5ce0*/  IADD3 R172, PT, PT, R165, R111.reuse, RZ ;  /* 0x0000006fa5ac7210 */ /* 0x080fe40007ffe0ff */
[----:B------:R-:W-:Y:S02]  /*5cf0*/  IADD3 R171, PT, PT, R164, R111, RZ ;  /* 0x0000006fa4ab7210 */ /* 0x000fe40007ffe0ff */
[----:B------:R-:W-:Y:S02]  /*5d00*/  IADD3 R170, PT, PT, R111, R116, RZ ;  /* 0x000000746faa7210 */ /* 0x000fe40007ffe0ff */
[C---:B------:R-:W-:Y:S01]  /*5d10*/  PRMT R81, R100.reuse, 0x8880, RZ ;  /* 0x0000888064517816 */ /* 0x040fe200000000ff */
[----:B-1-3--:R-:W2:Y:S01]  /*5d20*/  LDTM.x64 R4, tmem[UR4] ;  /* 0x00000004000479ee */ /* 0x00aea20008340000 */
[----:B------:R-:W-:Y:S02]  /*5d30*/  SHF.R.S32.HI R83, RZ, 0x18, R83 ;  /* 0x00000018ff537819 */ /* 0x000fe40000011453 */
[----:B------:R-:W-:Y:S02]  /*5d40*/  SHF.R.S32.HI R86, RZ, 0x18, R101 ;  /* 0x00000018ff567819 */ /* 0x000fe40000011465 */
[----:B------:R-:W-:Y:S02]  /*5d50*/  SHF.L.U32 R84, R100, 0x8, RZ ;  /* 0x0000000864547819 */ /* 0x000fe400000006ff */
[----:B------:R-:W-:Y:S02]  /*5d60*/  SHF.L.U32 R85, R101, 0x8, RZ ;  /* 0x0000000865557819 */ /* 0x000fe400000006ff */
[----:B------:R-:W-:Y:S02]  /*5d70*/  SHF.R.S32.HI R84, RZ, 0x18, R84 ;  /* 0x00000018ff547819 */ /* 0x000fe40000011454 */
[----:B------:R-:W-:Y:S02]  /*5d80*/  SHF.R.S32.HI R85, RZ, 0x18, R85 ;  /* 0x00000018ff557819 */ /* 0x000fe40000011455 */
[----:B------:R-:W-:Y:S02]  /*5d90*/  SHF.L.U32 R87, R98, 0x8, RZ ;  /* 0x0000000862577819 */ /* 0x000fe400000006ff */
[----:B------:R-:W-:Y:S02]  /*5da0*/  ISETP.NE.AND P0, PT, R167, RZ, PT ;  /* 0x000000ffa700720c */ /* 0x000fe40003f05270 */
[----:B------:R-:W-:Y:S02]  /*5db0*/  SHF.R.S32.HI R87, RZ, 0x18, R87 ;  /* 0x00000018ff577819 */ /* 0x000fe40000011457 */
[----:B------:R-:W-:Y:S02]  /*5dc0*/  ISETP.NE.AND P6, PT, R117, RZ, PT ;  /* 0x000000ff7500720c */ /* 0x000fe40003fc5270 */
[----:B------:R-:W-:Y:S01]  /*5dd0*/  LEA R118, R160, UR49, 0x3 ;  /* 0x00000031a0767c11 */ /* 0x000fe2000f8e18ff */
[C---:B--2---:R-:W-:Y:S02]  /*5de0*/  IMAD R0, R78.reuse, R4, RZ ;  /* 0x000000044e007224 */ /* 0x044fe400078e02ff */
[C---:B------:R-:W-:Y:S02]  /*5df0*/  IMAD R2, R78.reuse, R5, RZ ;  /* 0x000000054e027224 */ /* 0x040fe400078e02ff */
[----:B------:R-:W-:Y:S02]  /*5e00*/  IMAD R3, R78, R6, RZ ;  /* 0x000000064e037224 */ /* 0x000fe400078e02ff */
[-C--:B------:R-:W-:Y:S01]  /*5e10*/  IMAD R0, R81, R82.reuse, R0 ;  /* 0x0000005251007224 */ /* 0x080fe200078e0200 */
[----:B------:R-:W-:Y:S01]  /*5e20*/  SHF.R.S32.HI R81, RZ, 0x18, R100 ;  /* 0x00000018ff517819 */ /* 0x000fe20000011464 */
[-C--:B------:R-:W-:Y:S01]  /*5e30*/  IMAD R2, R83, R82.reuse, R2 ;  /* 0x0000005253027224 */ /* 0x080fe200078e0202 */
[C---:B------:R-:W-:Y:S01]  /*5e40*/  PRMT R83, R101.reuse, 0x8880, RZ ;  /* 0x0000888065537816 */ /* 0x040fe200000000ff */
[----:B------:R-:W-:Y:S01]  /*5e50*/  IMAD R3, R84, R82, R3 ;  /* 0x0000005254037224 */ /* 0x000fe200078e0203 */
[----:B------:R-:W-:Y:S01]  /*5e60*/  SHF.L.U32 R84, R101, 0x10, RZ ;  /* 0x0000001065547819 */ /* 0x000fe200000006ff */
[C---:B------:R-:W-:Y:S01]  /*5e70*/  IMAD R7, R78.reuse, R7, RZ ;  /* 0x000000074e077224 */ /* 0x040fe200078e02ff */
[----:B------:R-:W-:Y:S01]  /*5e80*/  @P6 SHF.L.U32 R119, R159, 0x1f, RZ ;  /* 0x0000001f9f776819 */ /* 0x000fe200000006ff */
[C---:B------:R-:W-:Y:S01]  /*5e90*/  IMAD R4, R78.reuse, R8, RZ ;  /* 0x000000084e047224 */ /* 0x040fe200078e02ff */
[----:B------:R-:W-:Y:S01]  /*5ea0*/  SHF.R.S32.HI R84, RZ, 0x18, R84 ;  /* 0x00000018ff547819 */ /* 0x000fe20000011454 */
[----:B------:R-:W-:Y:S02]  /*5eb0*/  IMAD R5, R78, R9, RZ ;  /* 0x000000094e057224 */ /* 0x000fe400078e02ff */
[----:B------:R-:W-:Y:S01]  /*5ec0*/  IMAD R7, R81, R82, R7 ;  /* 0x0000005251077224 */ /* 0x000fe200078e0207 */
[----:B------:R-:W-:Y:S01]  /*5ed0*/  PRMT R81, R102, 0x8880, RZ ;  /* 0x0000888066517816 */ /* 0x000fe200000000ff */
[----:B------:R-:W-:Y:S02]  /*5ee0*/  IMAD R6, R78, R10, RZ ;  /* 0x0000000a4e067224 */ /* 0x000fe400078e02ff */
[-C--:B------:R-:W-:Y:S01]  /*5ef0*/  IMAD R4, R83, R82.reuse, R4 ;  /* 0x0000005253047224 */ /* 0x080fe200078e0204 */
[----:B------:R-:W-:Y:S01]  /*5f00*/  I2IP.S8.S32.SAT R105, R7, R3, RZ ;  /* 0x0000000307697239 */ /* 0x000fe200000014ff */
[----:B------:R-:W-:Y:S01]  /*5f10*/  IMAD R5, R84, R82, R5 ;  /* 0x0000005254057224 */ /* 0x000fe200078e0205 */
[----:B------:R-:W-:Y:S01]  /*5f20*/  SHF.L.U32 R83, R102, 0x10, RZ ;  /* 0x0000001066537819 */ /* 0x000fe200000006ff */
[----:B------:R-:W-:Y:S01]  /*5f30*/  IMAD R11, R78, R11, RZ ;  /* 0x0000000b4e0b7224 */ /* 0x000fe200078e02ff */
[----:B------:R-:W-:Y:S01]  /*5f40*/  I2IP.S8.S32.SAT R104, R2, R0, R105 ;  /* 0x0000000002687239 */ /* 0x000fe20000001469 */
[----:B------:R-:W-:Y:S01]  /*5f50*/  IMAD R6, R85, R82, R6 ;  /* 0x0000005255067224 */ /* 0x000fe200078e0206 */
[----:B------:R-:W-:Y:S01]  /*5f60*/  SHF.R.S32.HI R83, RZ, 0x18, R83 ;  /* 0x00000018ff537819 */ /* 0x000fe20000011453 */
[----:B------:R-:W-:Y:S01]  /*5f70*/  IMAD R8, R78, R12, RZ ;  /* 0x0000000c4e087224 */ /* 0x000fe200078e02ff */
[----:B------:R-:W-:Y:S01]  /*5f80*/  SHF.L.U32 R85, R102, 0x8, RZ ;  /* 0x0000000866557819 */ /* 0x000fe200000006ff */
[----:B------:R-:W-:Y:S02]  /*5f90*/  IMAD R9, R78, R13, RZ ;  /* 0x0000000d4e097224 */ /* 0x000fe400078e02ff */
[----:B------:R-:W-:Y:S01]  /*5fa0*/  IMAD R11, R86, R82, R11 ;  /* 0x00000052560b7224 */ /* 0x000fe200078e020b */
[----:B------:R-:W-:Y:S01]  /*5fb0*/  SHF.R.S32.HI R85, RZ, 0x18, R85 ;  /* 0x00000018ff557819 */ /* 0x000fe20000011455 */
[C---:B------:R-:W-:Y:S01]  /*5fc0*/  IMAD R10, R78.reuse, R14, RZ ;  /* 0x0000000e4e0a7224 */ /* 0x040fe200078e02ff */
[----:B------:R-:W-:Y:S01]  /*5fd0*/  SHF.R.S32.HI R86, RZ, 0x18, R103 ;  /* 0x00000018ff567819 */ /* 0x000fe20000011467 */
[----:B------:R-:W-:Y:S01]  /*5fe0*/  IMAD R8, R81, R82, R8 ;  /* 0x0000005251087224 */ /* 0x000fe200078e0208 */
[----:B------:R-:W-:Y:S01]  /*5ff0*/  I2IP.S8.S32.SAT R106, R11, R6, RZ ;  /* 0x000000060b6a7239 */ /* 0x000fe200000014ff */
[----:B------:R-:W-:Y:S01]  /*6000*/  IMAD R9, R83, R82, R9 ;  /* 0x0000005253097224 */ /* 0x000fe200078e0209 */
[C---:B------:R-:W-:Y:S01]  /*6010*/  PRMT R83, R103.reuse, 0x8880, RZ ;  /* 0x0000888067537816 */ /* 0x040fe200000000ff */
[----:B------:R-:W-:Y:S01]  /*6020*/  IMAD.U32 R84, R103, 0x10000, RZ ;  /* 0x0001000067547824 */ /* 0x000fe200078e00ff */
[----:B------:R-:W-:Y:S01]  /*6030*/  I2IP.S8.S32.SAT R105, R5, R4, R106 ;  /* 0x0000000405697239 */ /* 0x000fe2000000146a */
[C---:B------:R-:W-:Y:S01]  /*6040*/  IMAD R15, R78.reuse, R15, RZ ;  /* 0x0000000f4e0f7224 */ /* 0x040fe200078e02ff */
[----:B------:R-:W-:Y:S01]  /*6050*/  SHF.R.S32.HI R81, RZ, 0x18, R102 ;  /* 0x00000018ff517819 */ /* 0x000fe20000011466 */
[----:B------:R-:W-:Y:S01]  /*6060*/  IMAD R10, R85, R82, R10 ;  /* 0x00000052550a7224 */ /* 0x000fe200078e020a */
[----:B------:R-:W-:Y:S01]  /*6070*/  SHF.R.S32.HI R84, RZ, 0x18, R84 ;  /* 0x00000018ff547819 */ /* 0x000fe20000011454 */
[C---:B------:R-:W-:Y:S01]  /*6080*/  IMAD R12, R78.reuse, R16, RZ ;  /* 0x000000104e0c7224 */ /* 0x040fe200078e02ff */
[----:B------:R-:W-:Y:S01]  /*6090*/  SHF.L.U32 R85, R103, 0x8, RZ ;  /* 0x0000000867557819 */ /* 0x000fe200000006ff */
[----:B------:R-:W-:Y:S02]  /*60a0*/  IMAD R13, R78, R17, RZ ;  /* 0x000000114e0d7224 */ /* 0x000fe400078e02ff */
[----:B------:R-:W-:Y:S01]  /*60b0*/  IMAD R15, R81, R82, R15 ;  /* 0x00000052510f7224 */ /* 0x000fe200078e020f */
[----:B------:R-:W-:Y:S01]  /*60c0*/  PRMT R81, R88, 0x8880, RZ ;  /* 0x0000888058517816 */ /* 0x000fe200000000ff */
[----:B------:R-:W-:Y:S01]  /*60d0*/  IMAD R14, R78, R18, RZ ;  /* 0x000000124e0e7224 */ /* 0x000fe200078e02ff */
[----:B------:R-:W-:Y:S01]  /*60e0*/  SHF.R.S32.HI R85, RZ, 0x18, R85 ;  /* 0x00000018ff557819 */ /* 0x000fe20000011455 */
[----:B------:R-:W-:Y:S01]  /*60f0*/  IMAD R12, R83, R82, R12 ;  /* 0x00000052530c7224 */ /* 0x000fe200078e020c */
[----:B------:R-:W-:Y:S01]  /*6100*/  I2IP.S8.S32.SAT R106, R15, R10, RZ ;  /* 0x0000000a0f6a7239 */ /* 0x000fe200000014ff */
[----:B------:R-:W-:Y:S01]  /*6110*/  IMAD R13, R84, R82, R13 ;  /* 0x00000052540d7224 */ /* 0x000fe200078e020d */
[----:B------:R-:W-:Y:S01]  /*6120*/  SHF.L.U32 R83, R88, 0x10, RZ ;  /* 0x0000001058537819 */ /* 0x000fe200000006ff */
[C---:B------:R-:W-:Y:S01]  /*6130*/  IMAD R19, R78.reuse, R19, RZ ;  /* 0x000000134e137224 */ /* 0x040fe200078e02ff */
[----:B------:R-:W-:Y:S01]  /*6140*/  I2IP.S8.S32.SAT R106, R9, R8, R106 ;  /* 0x00000008096a7239 */ /* 0x000fe2000000146a */
[----:B------:R-:W-:Y:S01]  /*6150*/  IMAD R14, R85, R82, R14 ;  /* 0x00000052550e7224 */ /* 0x000fe200078e020e */
[----:B------:R-:W-:Y:S01]  /*6160*/  SHF.R.S32.HI R83, RZ, 0x18, R83 ;  /* 0x00000018ff537819 */ /* 0x000fe20000011453 */
[C---:B------:R-:W-:Y:S01]  /*6170*/  IMAD R16, R78.reuse, R20, RZ ;  /* 0x000000144e107224 */ /* 0x040fe200078e02ff */
[----:B------:R-:W-:Y:S01]  /*6180*/  SHF.L.U32 R84, R89, 0x10, RZ ;  /* 0x0000001059547819 */ /* 0x000fe200000006ff */
[----:B------:R-:W-:Y:S01]  /*6190*/  IMAD R17, R78, R21, RZ ;  /* 0x000000154e117224 */ /* 0x000fe200078e02ff */
[----:B------:R-:W-:Y:S01]  /*61a0*/  SHF.L.U32 R85, R88, 0x8, RZ ;  /* 0x0000000858557819 */ /* 0x000fe200000006ff */
[----:B------:R-:W-:Y:S01]  /*61b0*/  IMAD R19, R86, R82, R19 ;  /* 0x0000005256137224 */ /* 0x000fe200078e0213 */
[----:B------:R-:W-:Y:S01]  /*61c0*/  SHF.R.S32.HI R84, RZ, 0x18, R84 ;  /* 0x00000018ff547819 */ /* 0x000fe20000011454 */
[C---:B------:R-:W-:Y:S01]  /*61d0*/  IMAD R18, R78.reuse, R22, RZ ;  /* 0x000000164e127224 */ /* 0x040fe200078e02ff */
[----:B------:R-:W-:Y:S01]  /*61e0*/  SHF.R.S32.HI R85, RZ, 0x18, R85 ;  /* 0x00000018ff557819 */ /* 0x000fe20000011455 */
[----:B------:R-:W-:Y:S01]  /*61f0*/  IMAD R16, R81, R82, R16 ;  /* 0x0000005251107224 */ /* 0x000fe200078e0210 */
[----:B------:R-:W-:Y:S01]  /*6200*/  I2IP.S8.S32.SAT R107, R19, R14, RZ ;  /* 0x0000000e136b7239 */ /* 0x000fe200000014ff */
[-C--:B------:R-:W-:Y:S01]  /*6210*/  IMAD R17, R83, R82.reuse, R17 ;  /* 0x0000005253117224 */ /* 0x080fe200078e0211 */
[----:B------:R-:W-:Y:S01]  /*6220*/  PRMT R83, R89, 0x8880, RZ ;  /* 0x0000888059537816 */ /* 0x000fe200000000ff */
[C---:B------:R-:W-:Y:S01]  /*6230*/  IMAD R23, R78.reuse, R23, RZ ;  /* 0x000000174e177224 */ /* 0x040fe200078e02ff */
[----:B------:R-:W-:Y:S01]  /*6240*/  SHF.R.S32.HI R81, RZ, 0x18, R88 ;  /* 0x00000018ff517819 */ /* 0x000fe20000011458 */
[----:B------:R-:W-:Y:S01]  /*6250*/  IMAD R18, R85, R82, R18 ;  /* 0x0000005255127224 */ /* 0x000fe200078e0212 */
[----:B------:R-:W-:Y:S01]  /*6260*/  SHF.L.U32 R85, R89, 0x8, RZ ;  /* 0x0000000859557819 */ /* 0x000fe200000006ff */
[C---:B------:R-:W-:Y:S01]  /*6270*/  IMAD R20, R78.reuse, R24, RZ ;  /* 0x000000184e147224 */ /* 0x040fe200078e02ff */
[----:B------:R-:W-:Y:S01]  /*6280*/  I2IP.S8.S32.SAT R107, R13, R12, R107 ;  /* 0x0000000c0d6b7239 */ /* 0x000fe2000000146b */
[----:B------:R-:W-:Y:S01]  /*6290*/  IMAD R21, R78, R25, RZ ;  /* 0x000000194e157224 */ /* 0x000fe200078e02ff */
[----:B------:R-:W-:Y:S01]  /*62a0*/  SHF.R.S32.HI R85, RZ, 0x18, R85 ;  /* 0x00000018ff557819 */ /* 0x000fe20000011455 */
[----:B------:R-:W-:Y:S01]  /*62b0*/  IMAD R23, R81, R82, R23 ;  /* 0x0000005251177224 */ /* 0x000fe200078e0217 */
[----:B------:R-:W-:Y:S01]  /*62c0*/  PRMT R81, R90, 0x8880, RZ ;  /* 0x000088805a517816 */ /* 0x000fe200000000ff */
[----:B------:R-:W-:Y:S01]  /*62d0*/  IMAD R22, R78, R26, RZ ;  /* 0x0000001a4e167224 */ /* 0x000fe200078e02ff */
[----:B------:R1:W-:Y:S01]  /*62e0*/  STS.128 [R153+UR49+0x8200], R104 ;  /* 0x0082006899007988 */ /* 0x0003e20008000c31 */
[----:B------:R-:W-:Y:S01]  /*62f0*/  IMAD R20, R83, R82, R20 ;  /* 0x0000005253147224 */ /* 0x000fe200078e0214 */
[----:B------:R-:W-:Y:S01]  /*6300*/  I2IP.S8.S32.SAT R112, R23, R18, RZ ;  /* 0x0000001217707239 */ /* 0x000fe200000014ff */
[----:B------:R-:W-:Y:S01]  /*6310*/  IMAD R21, R84, R82, R21 ;  /* 0x0000005254157224 */ /* 0x000fe200078e0215 */
[----:B------:R-:W-:Y:S01]  /*6320*/  SHF.R.S32.HI R86, RZ, 0x18, R89 ;  /* 0x00000018ff567819 */ /* 0x000fe20000011459 */
[----:B------:R-:W-:Y:S01]  /*6330*/  IMAD.U32 R83, R90, 0x10000, RZ ;  /* 0x000100005a537824 */ /* 0x000fe200078e00ff */
[----:B------:R-:W-:Y:S01]  /*6340*/  I2IP.S8.S32.SAT R112, R17, R16, R112 ;  /* 0x0000001011707239 */ /* 0x000fe20000001470 */
[----:B------:R-:W-:Y:S01]  /*6350*/  IMAD R27, R78, R27, RZ ;  /* 0x0000001b4e1b7224 */ /* 0x000fe200078e02ff */
[----:B------:R-:W-:Y:S01]  /*6360*/  SHF.L.U32 R84, R91, 0x10, RZ ;  /* 0x000000105b547819 */ /* 0x000fe200000006ff */
[----:B------:R-:W-:Y:S01]  /*6370*/  IMAD R22, R85, R82, R22 ;  /* 0x0000005255167224 */ /* 0x000fe200078e0216 */
[----:B------:R-:W-:Y:S01]  /*6380*/  SHF.L.U32 R85, R90, 0x8, RZ ;  /* 0x000000085a557819 */ /* 0x000fe200000006ff */
[C---:B------:R-:W-:Y:S01]  /*6390*/  IMAD R24, R78.reuse, R28, RZ ;  /* 0x0000001c4e187224 */ /* 0x040fe200078e02ff */
[----:B------:R-:W-:Y:S01]  /*63a0*/  SHF.R.S32.HI R83, RZ, 0x18, R83 ;  /* 0x00000018ff537819 */ /* 0x000fe20000011453 */
[----:B------:R-:W-:Y:S01]  /*63b0*/  IMAD R25, R78, R29, RZ ;  /* 0x0000001d4e197224 */ /* 0x000fe200078e02ff */
[----:B------:R-:W-:Y:S01]  /*63c0*/  SHF.R.S32.HI R84, RZ, 0x18, R84 ;  /* 0x00000018ff547819 */ /* 0x000fe20000011454 */
[----:B------:R-:W-:Y:S01]  /*63d0*/  IMAD R27, R86, R82, R27 ;  /* 0x00000052561b7224 */ /* 0x000fe200078e021b */
[----:B------:R-:W-:Y:S01]  /*63e0*/  SHF.R.S32.HI R85, RZ, 0x18, R85 ;  /* 0x00000018ff557819 */ /* 0x000fe20000011455 */
[C---:B------:R-:W-:Y:S01]  /*63f0*/  IMAD R26, R78.reuse, R30, RZ ;  /* 0x0000001e4e1a7224 */ /* 0x040fe200078e02ff */
[----:B------:R-:W-:Y:S01]  /*6400*/  SHF.R.S32.HI R86, RZ, 0x18, R91 ;  /* 0x00000018ff567819 */ /* 0x000fe2000001145b */
[----:B------:R-:W-:Y:S01]  /*6410*/  IMAD R24, R81, R82, R24 ;  /* 0x0000005251187224 */ /* 0x000fe200078e0218 */
[----:B------:R-:W-:Y:S01]  /*6420*/  I2IP.S8.S32.SAT R113, R27, R22, RZ ;  /* 0x000000161b717239 */ /* 0x000fe200000014ff */
[----:B------:R-:W-:Y:S01]  /*6430*/  IMAD R25, R83, R82, R25 ;  /* 0x0000005253197224 */ /* 0x000fe200078e0219 */
[----:B------:R-:W-:Y:S01]  /*6440*/  SHF.R.S32.HI R81, RZ, 0x18, R90 ;  /* 0x00000018ff517819 */ /* 0x000fe2000001145a */
[C---:B------:R-:W-:Y:S01]  /*6450*/  IMAD R31, R78.reuse, R31, RZ ;  /* 0x0000001f4e1f7224 */ /* 0x040fe200078e02ff */
[----:B------:R-:W-:Y:S01]  /*6460*/  I2IP.S8.S32.SAT R113, R21, R20, R113 ;  /* 0x0000001415717239 */ /* 0x000fe20000001471 */
[----:B------:R-:W-:Y:S01]  /*6470*/  IMAD R26, R85, R82, R26 ;  /* 0x00000052551a7224 */ /* 0x000fe200078e021a */
[C---:B------:R-:W-:Y:S01]  /*6480*/  PRMT R83, R91.reuse, 0x8880, RZ ;  /* 0x000088805b537816 */ /* 0x040fe200000000ff */
[C---:B------:R-:W-:Y:S01]  /*6490*/  IMAD R28, R78.reuse, R32, RZ ;  /* 0x000000204e1c7224 */ /* 0x040fe200078e02ff */
[----:B------:R-:W-:Y:S01]  /*64a0*/  SHF.L.U32 R85, R91, 0x8, RZ ;  /* 0x000000085b557819 */ /* 0x000fe200000006ff */
[C---:B------:R-:W-:Y:S02]  /*64b0*/  IMAD R29, R78.reuse, R33, RZ ;  /* 0x000000214e1d7224 */ /* 0x040fe400078e02ff */
[----:B------:R-:W-:Y:S01]  /*64c0*/  IMAD R31, R81, R82, R31 ;  /* 0x00000052511f7224 */ /* 0x000fe200078e021f */
[----:B------:R-:W-:Y:S01]  /*64d0*/  SHF.R.S32.HI R85, RZ, 0x18, R85 ;  /* 0x00000018ff557819 */ /* 0x000fe20000011455 */
[----:B------:R-:W-:Y:S01]  /*64e0*/  IMAD R30, R78, R34, RZ ;  /* 0x000000224e1e7224 */ /* 0x000fe200078e02ff */
[----:B------:R-:W-:Y:S01]  /*64f0*/  PRMT R81, R92, 0x8880, RZ ;  /* 0x000088805c517816 */ /* 0x000fe200000000ff */
[----:B------:R-:W-:Y:S01]  /*6500*/  IMAD R28, R83, R82, R28 ;  /* 0x00000052531c7224 */ /* 0x000fe200078e021c */
[----:B------:R-:W-:Y:S01]  /*6510*/  I2IP.S8.S32.SAT R114, R31, R26, RZ ;  /* 0x0000001a1f727239 */ /* 0x000fe200000014ff */
[----:B------:R-:W-:Y:S01]  /*6520*/  IMAD R29, R84, R82, R29 ;  /* 0x00000052541d7224 */ /* 0x000fe200078e021d */
[----:B------:R-:W-:Y:S01]  /*6530*/  SHF.L.U32 R83, R92, 0x10, RZ ;  /* 0x000000105c537819 */ /* 0x000fe200000006ff */
[----:B------:R-:W-:Y:S01]  /*6540*/  IMAD R35, R78, R35, RZ ;  /* 0x000000234e237224 */ /* 0x000fe200078e02ff */
[----:B------:R-:W-:Y:S01]  /*6550*/  I2IP.S8.S32.SAT R114, R25, R24, R114 ;  /* 0x0000001819727239 */ /* 0x000fe20000001472 */
[----:B------:R-:W-:Y:S01]  /*6560*/  IMAD R30, R85, R82, R30 ;  /* 0x00000052551e7224 */ /* 0x000fe200078e021e */
[----:B------:R-:W-:Y:S01]  /*6570*/  SHF.L.U32 R85, R92, 0x8, RZ ;  /* 0x000000085c557819 */ /* 0x000fe200000006ff */
[C---:B------:R-:W-:Y:S01]  /*6580*/  IMAD R32, R78.reuse, R36, RZ ;  /* 0x000000244e207224 */ /* 0x040fe200078e02ff */
[----:B------:R-:W-:Y:S01]  /*6590*/  SHF.R.S32.HI R83, RZ, 0x18, R83 ;  /* 0x00000018ff537819 */ /* 0x000fe20000011453 */
[----:B------:R-:W-:Y:S01]  /*65a0*/  IMAD R33, R78, R37, RZ ;  /* 0x000000254e217224 */ /* 0x000fe200078e02ff */
[----:B------:R-:W-:Y:S01]  /*65b0*/  SHF.R.S32.HI R85, RZ, 0x18, R85 ;  /* 0x00000018ff557819 */ /* 0x000fe20000011455 */
[----:B------:R-:W-:Y:S01]  /*65c0*/  IMAD R35, R86, R82, R35 ;  /* 0x0000005256237224 */ /* 0x000fe200078e0223 */
[----:B------:R-:W-:Y:S01]  /*65d0*/  PRMT R84, R93, 0x8880, RZ ;  /* 0x000088805d547816 */ /* 0x000fe200000000ff */
[----:B------:R-:W-:Y:S01]  /*65e0*/  IMAD R34, R78, R38, RZ ;  /* 0x000000264e227224 */ /* 0x000fe200078e02ff */
[----:B------:R-:W-:Y:S01]  /*65f0*/  SHF.L.U32 R86, R96, 0x10, RZ ;  /* 0x0000001060567819 */ /* 0x000fe200000006ff */
[----:B------:R-:W-:Y:S01]  /*6600*/  IMAD R32, R81, R82, R32 ;  /* 0x0000005251207224 */ /* 0x000fe200078e0220 */
[----:B------:R-:W-:Y:S01]  /*6610*/  SHF.R.S32.HI R81, RZ, 0x18, R92 ;  /* 0x00000018ff517819 */ /* 0x000fe2000001145c */
[C---:B------:R-:W-:Y:S01]  /*6620*/  IMAD R39, R78.reuse, R39, RZ ;  /* 0x000000274e277224 */ /* 0x040fe200078e02ff */
[----:B------:R-:W-:Y:S01]  /*6630*/  I2IP.S8.S32.SAT R115, R35, R30, RZ ;  /* 0x0000001e23737239 */ /* 0x000fe200000014ff */
[-C--:B------:R-:W-:Y:S02]  /*6640*/  IMAD R33, R83, R82.reuse, R33 ;  /* 0x0000005253217224 */ /* 0x080fe400078e0221 */
[----:B------:R-:W-:Y:S01]  /*6650*/  IMAD R34, R85, R82, R34 ;  /* 0x0000005255227224 */ /* 0x000fe200078e0222 */
[----:B------:R-:W-:Y:S01]  /*6660*/  I2IP.S8.S32.SAT R115, R29, R28, R115 ;  /* 0x0000001c1d737239 */ /* 0x000fe20000001473 */
[C---:B------:R-:W-:Y:S01]  /*6670*/  IMAD.U32 R83, R93.reuse, 0x10000, RZ ;  /* 0x000100005d537824 */ /* 0x040fe200078e00ff */
[----:B------:R-:W-:Y:S01]  /*6680*/  SHF.L.U32 R85, R93, 0x8, RZ ;  /* 0x000000085d557819 */ /* 0x000fe200000006ff */
[----:B------:R-:W-:Y:S01]  /*6690*/  IMAD R39, R81, R82, R39 ;  /* 0x0000005251277224 */ /* 0x000fe200078e0227 */
[----:B------:R-:W-:Y:S01]  /*66a0*/  MOV R81, R84 ;  /* 0x0000005400517202 */ /* 0x000fe20000000f00 */
[C---:B------:R-:W-:Y:S01]  /*66b0*/  IMAD R36, R78.reuse, R40, RZ ;  /* 0x000000284e247224 */ /* 0x040fe200078e02ff */
[----:B------:R-:W-:Y:S01]  /*66c0*/  SHF.R.S32.HI R83, RZ, 0x18, R83 ;  /* 0x00000018ff537819 */ /* 0x000fe20000011453 */
[C---:B------:R-:W-:Y:S01]  /*66d0*/  IMAD R37, R78.reuse, R41, RZ ;  /* 0x000000294e257224 */ /* 0x040fe200078e02ff */
[----:B------:R-:W-:Y:S01]  /*66e0*/  SHF.R.S32.HI R85, RZ, 0x18, R85 ;  /* 0x00000018ff557819 */ /* 0x000fe20000011455 */
[C---:B------:R-:W-:Y:S01]  /*66f0*/  IMAD R38, R78.reuse, R42, RZ ;  /* 0x0000002a4e267224 */ /* 0x040fe200078e02ff */
[----:B------:R1:W-:Y:S01]  /*6700*/  STS.128 [R172+0x8200], R112 ;  /* 0x00820070ac007388 */ /* 0x0003e20000000c00 */
[----:B------:R-:W-:Y:S01]  /*6710*/  IMAD R36, R81, R82, R36 ;  /* 0x0000005251247224 */ /* 0x000fe200078e0224 */
[----:B------:R-:W-:Y:S01]  /*6720*/  I2IP.S8.S32.SAT R120, R39, R34, RZ ;  /* 0x0000002227787239 */ /* 0x000fe200000014ff */
[-C--:B------:R-:W-:Y:S01]  /*6730*/  IMAD R37, R83, R82.reuse, R37 ;  /* 0x0000005253257224 */ /* 0x080fe200078e0225 */
[----:B------:R-:W-:Y:S01]  /*6740*/  SHF.R.S32.HI R84, RZ, 0x18, R93 ;  /* 0x00000018ff547819 */ /* 0x000fe2000001145d */
[----:B------:R-:W-:Y:S01]  /*6750*/  IMAD R43, R78, R43, RZ ;  /* 0x0000002b4e2b7224 */ /* 0x000fe200078e02ff */
[C---:B------:R-:W-:Y:S01]  /*6760*/  SHF.L.U32 R83, R94.reuse, 0x10, RZ ;  /* 0x000000105e537819 */ /* 0x040fe200000006ff */
[----:B------:R-:W-:Y:S01]  /*6770*/  IMAD R38, R85, R82, R38 ;  /* 0x0000005255267224 */ /* 0x000fe200078e0226 */
[----:B------:R-:W-:Y:S01]  /*6780*/  PRMT R81, R94, 0x8880, RZ ;  /* 0x000088805e517816 */ /* 0x000fe200000000ff */
[----:B------:R-:W-:Y:S01]  /*6790*/  IMAD R40, R78, R44, RZ ;  /* 0x0000002c4e287224 */ /* 0x000fe200078e02ff */
[----:B------:R-:W-:Y:S01]  /*67a0*/  SHF.L.U32 R85, R94, 0x8, RZ ;  /* 0x000000085e557819 */ /* 0x000fe200000006ff */
[----:B------:R-:W-:Y:S01]  /*67b0*/  IMAD R41, R78, R45, RZ ;  /* 0x0000002d4e297224 */ /* 0x000fe200078e02ff */
[----:B------:R-:W-:Y:S01]  /*67c0*/  SHF.R.S32.HI R83, RZ, 0x18, R83 ;  /* 0x00000018ff537819 */ /* 0x000fe20000011453 */
[----:B------:R-:W-:Y:S01]  /*67d0*/  IMAD R43, R84, R82, R43 ;  /* 0x00000052542b7224 */ /* 0x000fe200078e022b */
[----:B------:R-:W-:Y:S01]  /*67e0*/  SHF.R.S32.HI R85, RZ, 0x18, R85 ;  /* 0x00000018ff557819 */ /* 0x000fe20000011455 */
[C---:B------:R-:W-:Y:S01]  /*67f0*/  IMAD R42, R78.reuse, R46, RZ ;  /* 0x0000002e4e2a7224 */ /* 0x040fe200078e02ff */
[----:B------:R-:W-:Y:S01]  /*6800*/  I2IP.S8.S32.SAT R120, R33, R32, R120 ;  /* 0x0000002021787239 */ /* 0x000fe20000001478 */
[----:B------:R-:W-:Y:S01]  /*6810*/  IMAD R40, R81, R82, R40 ;  /* 0x0000005251287224 */ /* 0x000fe200078e0228 */
[----:B------:R-:W-:Y:S01]  /*6820*/  SHF.R.S32.HI R84, RZ, 0x18, R94 ;  /* 0x00000018ff547819 */ /* 0x000fe2000001145e */
[----:B------:R-:W-:Y:S01]  /*6830*/  IMAD R47, R78, R47, RZ ;  /* 0x0000002f4e2f7224 */ /* 0x000fe200078e02ff */
[----:B------:R-:W-:Y:S01]  /*6840*/  I2IP.S8.S32.SAT R121, R43, R38, RZ ;  /* 0x000000262b797239 */ /* 0x000fe200000014ff */
[-C--:B------:R-:W-:Y:S01]  /*6850*/  IMAD R41, R83, R82.reuse, R41 ;  /* 0x0000005253297224 */ /* 0x080fe200078e0229 */
[----:B------:R-:W-:Y:S01]  /*6860*/  PRMT R81, R95, 0x8880, RZ ;  /* 0x000088805f517816 */ /* 0x000fe200000000ff */
[-C--:B------:R-:W-:Y:S01]  /*6870*/  IMAD R42, R85, R82.reuse, R42 ;  /* 0x00000052552a7224 */ /* 0x080fe200078e022a */
[----:B------:R-:W-:Y:S01]  /*6880*/  SHF.L.U32 R83, R95, 0x10, RZ ;  /* 0x000000105f537819 */ /* 0x000fe200000006ff */
[----:B------:R-:W-:Y:S01]  /*6890*/  IMAD R47, R84, R82, R47 ;  /* 0x00000052542f7224 */ /* 0x000fe200078e022f */
[----:B------:R-:W-:Y:S01]  /*68a0*/  I2IP.S8.S32.SAT R121, R37, R36, R121 ;  /* 0x0000002425797239 */ /* 0x000fe20000001479 */
[C---:B------:R-:W-:Y:S01]  /*68b0*/  IMAD R44, R78.reuse, R48, RZ ;  /* 0x000000304e2c7224 */ /* 0x040fe200078e02ff */
[----:B------:R-:W-:Y:S01]  /*68c0*/  SHF.R.S32.HI R83, RZ, 0x18, R83 ;  /* 0x00000018ff537819 */ /* 0x000fe20000011453 */
[----:B------:R-:W-:Y:S01]  /*68d0*/  IMAD.SHL.U32 R84, R95, 0x100, RZ ;  /* 0x000001005f547824 */ /* 0x000fe200078e00ff */
[----:B------:R-:W-:Y:S01]  /*68e0*/  I2IP.S8.S32.SAT R122, R47, R42, RZ ;  /* 0x0000002a2f7a7239 */ /* 0x000fe200000014ff */
[----:B------:R-:W-:Y:S01]  /*68f0*/  IMAD R45, R78, R49, RZ ;  /* 0x000000314e2d7224 */ /* 0x000fe200078e02ff */
[----:B------:R-:W-:Y:S01]  /*6900*/  PRMT R85, R96, 0x8880, RZ ;  /* 0x0000888060557816 */ /* 0x000fe200000000ff */
[----:B------:R-:W-:Y:S01]  /*6910*/  IMAD R44, R81, R82, R44 ;  /* 0x00000052512c7224 */ /* 0x000fe200078e022c */
[----:B------:R-:W-:Y:S01]  /*6920*/  SHF.R.S32.HI R81, RZ, 0x18, R84 ;  /* 0x00000018ff517819 */ /* 0x000fe20000011454 */
[C---:B------:R-:W-:Y:S01]  /*6930*/  IMAD R46, R78.reuse, R50, RZ ;  /* 0x000000324e2e7224 */ /* 0x040fe200078e02ff */
[----:B------:R-:W-:Y:S01]  /*6940*/  I2IP.S8.S32.SAT R122, R41, R40, R122 ;  /* 0x00000028297a7239 */ /* 0x000fe2000000147a */
[----:B------:R-:W-:Y:S01]  /*6950*/  IMAD R45, R83, R82, R45 ;  /* 0x00000052532d7224 */ /* 0x000fe200078e022d */
[----:B------:R-:W-:Y:S01]  /*6960*/  SHF.R.S32.HI R83, RZ, 0x18, R95 ;  /* 0x00000018ff537819 */ /* 0x000fe2000001145f */
[----:B------:R-:W-:Y:S01]  /*6970*/  IMAD R51, R78, R51, RZ ;  /* 0x000000334e337224 */ /* 0x000fe200078e02ff */
[----:B------:R-:W-:Y:S01]  /*6980*/  SHF.L.U32 R84, R96, 0x8, RZ ;  /* 0x0000000860547819 */ /* 0x000fe200000006ff */
[C---:B------:R-:W-:Y:S02]  /*6990*/  IMAD R48, R78.reuse, R52, RZ ;  /* 0x000000344e307224 */ /* 0x040fe400078e02ff */
[-C--:B------:R-:W-:Y:S01]  /*69a0*/  IMAD R46, R81, R82.reuse, R46 ;  /* 0x00000052512e7224 */ /* 0x080fe200078e022e */
[----:B------:R-:W-:Y:S01]  /*69b0*/  SHF.R.S32.HI R81, RZ, 0x18, R86 ;  /* 0x00000018ff517819 */ /* 0x000fe20000011456 */
[C---:B------:R-:W-:Y:S01]  /*69c0*/  IMAD R49, R78.reuse, R53, RZ ;  /* 0x000000354e317224 */ /* 0x040fe200078e02ff */
[----:B------:R-:W-:Y:S01]  /*69d0*/  SHF.R.S32.HI R86, RZ, 0x18, R99 ;  /* 0x00000018ff567819 */ /* 0x000fe20000011463 */
[----:B------:R-:W-:Y:S01]  /*69e0*/  IMAD R51, R83, R82, R51 ;  /* 0x0000005253337224 */ /* 0x000fe200078e0233 */
[----:B------:R-:W-:Y:S01]  /*69f0*/  SHF.R.S32.HI R83, RZ, 0x18, R84 ;  /* 0x00000018ff537819 */ /* 0x000fe20000011454 */
[C---:B------:R-:W-:Y:S01]  /*6a00*/  IMAD R50, R78.reuse, R54, RZ ;  /* 0x000000364e327224 */ /* 0x040fe200078e02ff */
[----:B------:R-:W-:Y:S01]  /*6a10*/  SHF.R.S32.HI R84, RZ, 0x18, R96 ;  /* 0x00000018ff547819 */ /* 0x000fe20000011460 */
[----:B------:R-:W-:Y:S01]  /*6a20*/  IMAD R48, R85, R82, R48 ;  /* 0x0000005255307224 */ /* 0x000fe200078e0230 */
[----:B------:R-:W-:Y:S01]  /*6a30*/  I2IP.S8.S32.SAT R123, R51, R46, RZ ;  /* 0x0000002e337b7239 */ /* 0x000fe200000014ff */
[C---:B------:R-:W-:Y:S01]  /*6a40*/  IMAD R55, R78.reuse, R55, RZ ;  /* 0x000000374e377224 */ /* 0x040fe200078e02ff */
[----:B------:R-:W-:Y:S01]  /*6a50*/  SHF.L.U32 R85, R97, 0x10, RZ ;  /* 0x0000001061557819 */ /* 0x000fe200000006ff */
[----:B------:R-:W-:Y:S01]  /*6a60*/  IMAD R49, R81, R82, R49 ;  /* 0x0000005251317224 */ /* 0x000fe200078e0231 */
[----:B------:R-:W-:Y:S01]  /*6a70*/  PRMT R81, R97, 0x8880, RZ ;  /* 0x0000888061517816 */ /* 0x000fe200000000ff */
[----:B------:R-:W-:Y:S01]  /*6a80*/  IMAD R52, R78, R56, RZ ;  /* 0x000000384e347224 */ /* 0x000fe200078e02ff */
[----:B------:R-:W-:Y:S01]  /*6a90*/  I2IP.S8.S32.SAT R123, R45, R44, R123 ;  /* 0x0000002c2d7b7239 */ /* 0x000fe2000000147b */
[-C--:B------:R-:W-:Y:S01]  /*6aa0*/  IMAD R50, R83, R82.reuse, R50 ;  /* 0x0000005253327224 */ /* 0x080fe200078e0232 */
[----:B------:R-:W-:Y:S01]  /*6ab0*/  SHF.R.S32.HI R83, RZ, 0x18, R85 ;  /* 0x00000018ff537819 */ /* 0x000fe20000011455 */
[-C--:B------:R-:W-:Y:S01]  /*6ac0*/  IMAD R55, R84, R82.reuse, R55 ;  /* 0x0000005254377224 */ /* 0x080fe200078e0237 */
[----:B------:R-:W-:Y:S01]  /*6ad0*/  PRMT R85, R98, 0x8880, RZ ;  /* 0x0000888062557816 */ /* 0x000fe200000000ff */
[----:B------:R-:W-:Y:S01]  /*6ae0*/  IMAD R52, R81, R82, R52 ;  /* 0x0000005251347224 */ /* 0x000fe200078e0234 */
[----:B------:R-:W-:Y:S01]  /*6af0*/  SHF.L.U32 R81, R97, 0x8, RZ ;  /* 0x0000000861517819 */ /* 0x000fe200000006ff */
[C---:B------:R-:W-:Y:S01]  /*6b00*/  IMAD R53, R78.reuse, R57, RZ ;  /* 0x000000394e357224 */ /* 0x040fe200078e02ff */
[----:B------:R1:W-:Y:S01]  /*6b10*/  STS.128 [R171+0x8200], R120 ;  /* 0x00820078ab007388 */ /* 0x0003e20000000c00 */
[----:B------:R-:W-:Y:S01]  /*6b20*/  IMAD R54, R78, R58, RZ ;  /* 0x0000003a4e367224 */ /* 0x000fe200078e02ff */
[----:B------:R-:W-:Y:S01]  /*6b30*/  SHF.R.S32.HI R81, RZ, 0x18, R81 ;  /* 0x00000018ff517819 */ /* 0x000fe20000011451 */
[----:B------:R-:W-:Y:S01]  /*6b40*/  IMAD R53, R83, R82, R53 ;  /* 0x0000005253357224 */ /* 0x000fe200078e0235 */
[----:B------:R-:W-:Y:S01]  /*6b50*/  SHF.L.U32 R84, R98, 0x10, RZ ;  /* 0x0000001062547819 */ /* 0x000fe200000006ff */
[C---:B------:R-:W-:Y:S01]  /*6b60*/  IMAD R59, R78.reuse, R59, RZ ;  /* 0x0000003b4e3b7224 */ /* 0x040fe200078e02ff */
[----:B------:R-:W-:Y:S01]  /*6b70*/  SHF.R.S32.HI R83, RZ, 0x18, R97 ;  /* 0x00000018ff537819 */ /* 0x000fe20000011461 */
[C---:B------:R-:W-:Y:S01]  /*6b80*/  IMAD R56, R78.reuse, R60, RZ ;  /* 0x0000003c4e387224 */ /* 0x040fe200078e02ff */
[----:B------:R-:W-:Y:S01]  /*6b90*/  I2IP.S8.S32.SAT R124, R55, R50, RZ ;  /* 0x00000032377c7239 */ /* 0x000fe200000014ff */
[----:B------:R-:W-:Y:S01]  /*6ba0*/  IMAD R54, R81, R82, R54 ;  /* 0x0000005251367224 */ /* 0x000fe200078e0236 */
[----:B------:R-:W-:Y:S01]  /*6bb0*/  SHF.R.S32.HI R84, RZ, 0x18, R84 ;  /* 0x00000018ff547819 */ /* 0x000fe20000011454 */
[----:B------:R-:W-:Y:S01]  /*6bc0*/  IMAD R57, R78, R61, RZ ;  /* 0x0000003d4e397224 */ /* 0x000fe200078e02ff */
[----:B------:R-:W-:Y:S01]  /*6bd0*/  I2IP.S8.S32.SAT R124, R49, R48, R124 ;  /* 0x00000030317c7239 */ /* 0x000fe2000000147c */
[-C--:B------:R-:W-:Y:S01]  /*6be0*/  IMAD R59, R83, R82.reuse, R59 ;  /* 0x00000052533b7224 */ /* 0x080fe200078e023b */
[----:B------:R-:W-:Y:S01]  /*6bf0*/  PRMT R83, R99, 0x8880, RZ ;  /* 0x0000888063537816 */ /* 0x000fe200000000ff */
[-C--:B------:R-:W-:Y:S01]  /*6c00*/  IMAD R56, R85, R82.reuse, R56 ;  /* 0x0000005255387224 */ /* 0x080fe200078e0238 */
[----:B------:R-:W-:Y:S01]  /*6c10*/  SHF.R.S32.HI R81, RZ, 0x18, R98 ;  /* 0x00000018ff517819 */ /* 0x000fe20000011462 */
[----:B------:R-:W-:Y:S01]  /*6c20*/  IMAD R57, R84, R82, R57 ;  /* 0x0000005254397224 */ /* 0x000fe200078e0239 */
[----:B------:R-:W-:Y:S01]  /*6c30*/  I2IP.S8.S32.SAT R125, R59, R54, RZ ;  /* 0x000000363b7d7239 */ /* 0x000fe200000014ff */
[C---:B------:R-:W-:Y:S01]  /*6c40*/  IMAD R58, R78.reuse, R62, RZ ;  /* 0x0000003e4e3a7224 */ /* 0x040fe200078e02ff */
[C---:B------:R-:W-:Y:S01]  /*6c50*/  SHF.L.U32 R85, R99.reuse, 0x8, RZ ;  /* 0x0000000863557819 */ /* 0x040fe200000006ff */
[----:B------:R-:W-:Y:S01]  /*6c60*/  IMAD.U32 R84, R99, 0x10000, RZ ;  /* 0x0001000063547824 */ /* 0x000fe200078e00ff */
[----:B------:R-:W-:Y:S01]  /*6c70*/  I2IP.S8.S32.SAT R125, R53, R52, R125 ;  /* 0x00000034357d7239 */ /* 0x000fe2000000147d */
[C---:B------:R-:W-:Y:S01]  /*6c80*/  IMAD R63, R78.reuse, R63, RZ ;  /* 0x0000003f4e3f7224 */ /* 0x040fe200078e02ff */
[----:B------:R-:W-:Y:S01]  /*6c90*/  SHF.R.S32.HI R85, RZ, 0x18, R85 ;  /* 0x00000018ff557819 */ /* 0x000fe20000011455 */
[C---:B------:R-:W-:Y:S01]  /*6ca0*/  IMAD R60, R78.reuse, R64, RZ ;  /* 0x000000404e3c7224 */ /* 0x040fe200078e02ff */
[----:B------:R-:W-:Y:S01]  /*6cb0*/  SHF.R.S32.HI R84, RZ, 0x18, R84 ;  /* 0x00000018ff547819 */ /* 0x000fe20000011454 */
[-C--:B------:R-:W-:Y:S02]  /*6cc0*/  IMAD R58, R87, R82.reuse, R58 ;  /* 0x00000052573a7224 */ /* 0x080fe400078e023a */
[C---:B------:R-:W-:Y:S02]  /*6cd0*/  IMAD R61, R78.reuse, R65, RZ ;  /* 0x000000414e3d7224 */ /* 0x040fe400078e02ff */
[-C--:B------:R-:W-:Y:S02]  /*6ce0*/  IMAD R63, R81, R82.reuse, R63 ;  /* 0x00000052513f7224 */ /* 0x080fe400078e023f */
[----:B------:R-:W-:Y:S02]  /*6cf0*/  IMAD R60, R83, R82, R60 ;  /* 0x00000052533c7224 */ /* 0x000fe400078e023c */
[----:B------:R-:W-:Y:S01]  /*6d00*/  IMAD R62, R78, R66, RZ ;  /* 0x000000424e3e7224 */ /* 0x000fe200078e02ff */
[----:B------:R-:W-:Y:S01]  /*6d10*/  I2IP.S8.S32.SAT R126, R63, R58, RZ ;  /* 0x0000003a3f7e7239 */ /* 0x000fe200000014ff */
[----:B------:R-:W-:Y:S02]  /*6d20*/  IMAD R61, R84, R82, R61 ;  /* 0x00000052543d7224 */ /* 0x000fe400078e023d */
[----:B------:R-:W-:Y:S01]  /*6d30*/  IMAD R67, R78, R67, RZ ;  /* 0x000000434e437224 */ /* 0x000fe200078e02ff */
[----:B------:R-:W-:Y:S01]  /*6d40*/  I2IP.S8.S32.SAT R126, R57, R56, R126 ;  /* 0x00000038397e7239 */ /* 0x000fe2000000147e */
[-C--:B------:R-:W-:Y:S02]  /*6d50*/  IMAD R62, R85, R82.reuse, R62 ;  /* 0x00000052553e7224 */ /* 0x080fe400078e023e */
[----:B------:R-:W-:Y:S05]  /*6d60*/  IMAD R67, R86, R82, R67 ;  /* 0x0000005256437224 */ /* 0x000fea00078e0243 */
[----:B------:R-:W-:Y:S04]  /*6d70*/  I2IP.S8.S32.SAT R127, R67, R62, RZ ;  /* 0x0000003e437f7239 */ /* 0x000fe800000014ff */
[----:B------:R-:W-:Y:S05]  /*6d80*/  I2IP.S8.S32.SAT R127, R61, R60, R127 ;  /* 0x0000003c3d7f7239 */ /* 0x000fea000000147f */
[----:B------:R1:W-:Y:S01]  /*6d90*/  STS.128 [R170+0x8200], R124 ;  /* 0x0082007caa007388 */ /* 0x0003e20000000c00 */
[----:B------:R-:W-:Y:S01]  /*6da0*/  @!PT LDS RZ, [RZ] ;  /* 0x00000000fffff984 */ /* 0x000fe20000000800 */
[----:B------:R-:W-:Y:S01]  /*6db0*/  @!PT LDS RZ, [RZ] ;  /* 0x00000000fffff984 */ /* 0x000fe20000000800 */
[----:B------:R-:W-:Y:S01]  /*6dc0*/  @!PT LDS RZ, [RZ] ;  /* 0x00000000fffff984 */ /* 0x000fe20000000800 */
[----:B------:R-:W-:Y:S01]  /*6dd0*/  @!PT LDS RZ, [RZ] ;  /* 0x00000000fffff984 */ /* 0x000fe20000000800 */
[----:B------:R2:W-:Y:S07]  /*6de0*/  MEMBAR.ALL.CTA ;  /* 0x0000000000007992 */ /* 0x0005ee0000008000 */
[----:B--2---:R-:W2:Y:S02]  /*6df0*/  FENCE.VIEW.ASYNC.S ;  /* 0x00000000000073c6 */ /* 0x004ea40000000000 */
[----:B--2---:R-:W-:Y:S06]  /*6e00*/  BAR.SYNC.DEFER_BLOCKING 0x1, 0x80 ;  /* 0x0042000000007b1d */ /* 0x004fec0000010000 */
[----:B------:R-:W-:Y:S05]  /*6e10*/  @P0 BRA `(.L_x_100) ;  /* 0x0000000000280947 */ /* 0x000fea0003800000 */
[----:B------:R-:W-:Y:S02]  /*6e20*/  UIADD3 UR4, UPT, UPT, UR49, 0x8200, URZ ;  /* 0x0000820031047890 */ /* 0x000fe4000fffe0ff */
[----:B------:R-:W-:Y:S01]  /*6e30*/  UIADD3 UR6, UP0, UPT, UR52, 0x680, URZ ;  /* 0x0000068034067890 */ /* 0x000fe2000ff1e0ff */
[----:B------:R-:W-:Y:S03]  /*6e40*/  UMOV UR43, UR36 ;  /* 0x00000024002b7c82 */ /* 0x000fe60008000000 */
[----:B------:R-:W-:Y:S01]  /*6e50*/  MOV R166, UR4 ;  /* 0x0000000400a67c02 */ /* 0x000fe20008000f00 */
[----:B------:R-:W-:Y:S03]  /*6e60*/  UIADD3.X UR7, UPT, UPT, URZ, UR53, URZ, UP0, !UPT ;  /* 0x00000035ff077290 */ /* 0x000fe600087fe4ff */
[----:B------:R-:W-:Y:S11]  /*6e70*/  R2UR UR40, R166 ;  /* 0x00000000a62872ca */ /* 0x000ff600000e0000 */
[----:B------:R-:W-:Y:S02]  /*6e80*/  @!UPT UIADD3 URZ, UPT, UPT, URZ, URZ, URZ ;  /* 0x000000fffffff290 */ /* 0x000fe4000fffe0ff */
[----:B------:R2:W-:Y:S01]  /*6e90*/  UTMASTG.3D [UR40], [UR6] ;  /* 0x00000028060073b5 */ /* 0x0005e20008010000 */
[----:B------:R0:W-:Y:S01]  /*6ea0*/  UTMACMDFLUSH ;  /* 0x00000000000079b7 */ /* 0x0001e20000000000 */
[----:B--2---:R-:W-:Y:S04]  /*6eb0*/  DEPBAR.LE SB0, 0x1 ;  /* 0x000080400000791a */ /* 0x004fe80000000000 */
.L_x_100:
[----:B------:R-:W-:Y:S05]  /*6ec0*/  BSYNC.RECONVERGENT B0 ;  /* 0x0000000000007941 */ /* 0x000fea0003800200 */
.L_x_99:
[----:B------:R-:W-:Y:S06]  /*6ed0*/  BAR.SYNC.DEFER_BLOCKING 0x1, 0x80 ;  /* 0x0042000000007b1d */ /* 0x000fec0000010000 */
[----:B------:R-:W2:Y:S01]  /*6ee0*/  @P6 SYNCS.PHASECHK.TRANS64.TRYWAIT P0, [R118+URZ+0x70], R119 ;  /* 0x00007077760065a7 */ /* 0x000ea200080011ff */
[----:B------:R-:W-:Y:S01]  /*6ef0*/  BSSY B1, `(.L_x_101) ;  /* 0x0000023000017945 */ /* 0x000fe20003800000 */
[----:B--2---:R-:W-:Y:S03]  /*6f00*/  @P6 SEL R109, RZ, 0x1, !P0 ;  /* 0x00000001ff6d6807 */ /* 0x004fe60004000000 */
[----:B------:R-:W-:Y:S05]  /*6f10*/  @!P6 BRA `(.L_x_102) ;  /* 0x000000000080e947 */ /* 0x000fea0003800000 */
[----:B------:R-:W-:Y:S01]  /*6f20*/  ISETP.NE.AND P1, PT, R110, RZ, PT ;  /* 0x000000ff6e00720c */ /* 0x000fe20003f25270 */
[----:B------:R-:W-:Y:S01]  /*6f30*/  BSSY B0, `(.L_x_103) ;  /* 0x000000a000007945 */ /* 0x000fe20003800000 */
[----:B------:R-:W-:Y:S11]  /*6f40*/  ISETP.NE.AND P0, PT, R109, RZ, PT ;  /* 0x000000ff6d00720c */ /* 0x000ff60003f05270 */
[----:B------:R-:W-:Y:S04]  /*6f50*/  @P1 IMAD R5, R160, 0x2000, R111 ;  /* 0x00002000a0051824 */ /* 0x000fe800078e026f */
[--C-:B------:R-:W-:Y:S01]  /*6f60*/  @P1 IMAD.IADD R4, R165, 0x1, R5.reuse ;  /* 0x00000001a5041824 */ /* 0x100fe200078e0205 */
[----:B------:R-:W-:Y:S01]  /*6f70*/  @P1 IADD3 R2, PT, PT, R164, R5, RZ ;  /* 0x00000005a4021210 */ /* 0x000fe20007ffe0ff */
[----:B------:R-:W-:Y:S01]  /*6f80*/  @P1 IMAD.IADD R0, R116, 0x1, R5 ;  /* 0x0000000174001824 */ /* 0x000fe200078e0205 */
[----:B------:R-:W-:Y:S06]  /*6f90*/  @P0 BRA `(.L_x_104) ;  /* 0x00000000000c0947 */ /* 0x000fec0003800000 */
[----:B------:R-:W-:Y:S04]  /*6fa0*/  SHF.L.U32 R3, R159, 0x1f, RZ ;  /* 0x0000001f9f037819 */ /* 0x000fe800000006ff */
[----:B------:R-:W2:Y:S02]  /*6fb0*/  SYNCS.PHASECHK.TRANS64.TRYWAIT P0, [R118+URZ+0x70], R3 ;  /* 0x00007003760075a7 */ /* 0x000ea400080011ff */
[----:B--2---:R-:W-:Y:S05]  /*6fc0*/  @!P0 BRA `(.L_x_105) ;  /* 0x0000004c00488947 */ /* 0x004fea0003800000 */
.L_x_104:
[----:B------:R-:W-:Y:S05]  /*6fd0*/  BSYNC B0 ;  /* 0x0000000000007941 */ /* 0x000fea0003800000 */
.L_x_103:
[----:B------:R-:W-:Y:S01]  /*6fe0*/  ISETP.NE.AND P0, PT, R110, RZ, PT ;  /* 0x000000ff6e00720c */ /* 0x000fe20003f05270 */
[----:B--2---:R-:W-:Y:S02]  /*6ff0*/  VIADD R118, R118, 0x90 ;  /* 0x0000009076767836 */ /* 0x004fe40000000000 */
[----:B------:R-:W-:Y:S02]  /*7000*/  IMAD.U32 R3, RZ, RZ, UR37 ;  /* 0x00000025ff037e24 */ /* 0x000fe4000f8e00ff */
[----:B------:R-:W-:Y:S03]  /*7010*/  VIADD R160, R160, 0x1 ;  /* 0x00000001a0a07836 */ /* 0x000fe60000000000 */
[----:B------:R-:W-:Y:S05]  /*7020*/  PRMT R3, R3, 0x654, R118 ;  /* 0x0000065403037816 */ /* 0x000fea0000000076 */
[----:B------:R2:W3:Y:S04]  /*7030*/  @P0 LDS.128 R100, [R5+0x200] ;  /* 0x0002000005640984 */ /* 0x0004e80000000c00 */
[----:B------:R2:W4:Y:S04]  /*7040*/  @P0 LDS.128 R88, [R4+0x200] ;  /* 0x0002000004580984 */ /* 0x0005280000000c00 */
        /* <DEDUP_REMOVED lines=9> */
[----:B------:R-:W-:Y:S02]  /*70e0*/  SEL R6, RZ, 0x1, P0 ;  /* 0x00000001ff067807 */ /* 0x000fe40000000000 */
[----:B------:R-:W-:Y:S02]  /*70f0*/  SEL R160, R160, RZ, P0 ;  /* 0x000000ffa0a07207 */ /* 0x000fe40000000000 */
[----:B------:R-:W-:Y:S01]  /*7100*/  LOP3.LUT R159, R159, R6, RZ, 0x3c, !PT ;  /* 0x000000069f9f7212 */ /* 0x000fe200078e3cff */
[----:B-----5:R2:W-:Y:S06]  /*7110*/  SYNCS.ARRIVE.TRANS64.RED.A1T0 RZ, [R3+URZ], RZ ;  /* 0x000000ff03ff79a7 */ /* 0x0205ec00081004ff */
.L_x_102:
[----:B------:R-:W-:Y:S05]  /*7120*/  BSYNC B1 ;  /* 0x0000000000017941 */ /* 0x000fea0003800000 */
.L_x_101:
[----:B--2---:R-:W-:Y:S05]  /*7130*/  VIADD R3, R80, 0x40 ;  /* 0x0000004050037836 */ /* 0x004fea0000000000 */
[----:B------:R-:W-:Y:S04]  /*7140*/  SHF.R.U32.HI R3, RZ, 0x15, R3 ;  /* 0x00000015ff037819 */ /* 0x000fe80000011603 */
[----:B------:R-:W-:Y:S11]  /*7150*/  LOP3.LUT P0, RZ, R3, 0x3, R154, 0x48, !PT ;  /* 0x0000000303ff7812 */ /* 0x000ff6000780489a */
[----:B------:R-:W-:Y:S02]  /*7160*/  @!UPT UIADD3 URZ, UPT, UPT, URZ, URZ, URZ ;  /* 0x000000fffffff290 */ /* 0x000fe4000fffe0ff */
[----:B------:R-:W-:Y:S05]  /*7170*/  @!P0 BRA `(.L_x_106) ;  /* 0x0000000000408947 */ /* 0x000fea0003800000 */
[----:B------:R-:W2:Y:S01]  /*7180*/  LDCU.64 UR8, c[0x4][0x78] ;  /* 0x01000f00ff0877ac */ /* 0x000ea20008000a00 */
[----:B------:R-:W-:Y:S01]  /*7190*/  MOV R3, 0x0 ;  /* 0x0000000000037802 */ /* 0x000fe20000000f00 */
[----:B------:R-:W-:Y:S02]  /*71a0*/  HFMA2 R12, -RZ, RZ, 0, 5.9604644775390625e-08 ;  /* 0x00000001ff0c7431 */ /* 0x000fe400000001ff */
[----:B------:R-:W-:Y:S02]  /*71b0*/  IMAD.MOV.U32 R8, RZ, RZ, 0x192 ;  /* 0x00000192ff087424 */ /* 0x000fe400078e00ff */
[----:B------:R-:W-:Y:S01]  /*71c0*/  IMAD.MOV.U32 R13, RZ, RZ, RZ ;  /* 0x000000ffff0d7224 */ /* 0x000fe200078e00ff */
[----:B------:R-:W5:Y:S01]  /*71d0*/  LDCU.64 UR6, c[0x4][0x80] ;  /* 0x01001000ff0677ac */ /* 0x000f620008000a00 */
[----:B------:R-:W1:Y:S01]  /*71e0*/  LDC.64 R2, c[0x4][R3] ;  /* 0x0100000003027b82 */ /* 0x000e620000000a00 */
[----:B------:R-:W3:Y:S01]  /*71f0*/  LDCU.64 UR4, c[0x4][0x18] ;  /* 0x01000300ff0477ac */ /* 0x000ee20008000a00 */
[----:B--2---:R-:W-:Y:S01]  /*7200*/  MOV R5, UR9 ;  /* 0x0000000900057c02 */ /* 0x004fe20008000f00 */
[----:B------:R-:W-:Y:S01]  /*7210*/  IMAD.U32 R4, RZ, RZ, UR8 ;  /* 0x00000008ff047e24 */ /* 0x000fe2000f8e00ff */
[----:B-----5:R-:W-:Y:S01]  /*7220*/  MOV R7, UR7 ;  /* 0x0000000700077c02 */ /* 0x020fe20008000f00 */
[----:B------:R-:W-:Y:S01]  /*7230*/  IMAD.U32 R6, RZ, RZ, UR6 ;  /* 0x00000006ff067e24 */ /* 0x000fe2000f8e00ff */
[----:B---3--:R-:W-:Y:S01]  /*7240*/  MOV R11, UR5 ;  /* 0x00000005000b7c02 */ /* 0x008fe20008000f00 */
[----:B------:R-:W-:Y:S02]  /*7250*/  IMAD.U32 R10, RZ, RZ, UR4 ;  /* 0x00000004ff0a7e24 */ /* 0x000fe4000f8e00ff */
[----:B------:R-:W-:Y:S07]  /*7260*/  LEPC R20, `(.L_x_106) ;  /* 0x000000001014794e */ /* 0x000fee0000000000 */
[----:B-1--4-:R-:W-:Y:S05]  /*7270*/  CALL.ABS.NOINC R2 ;  /* 0x0000000002007343 */ /* 0x012fea0003c00000 */
.L_x_106:
[----:B------:R-:W-:Y:S05]  /*7280*/  WARPSYNC.ALL ;  /* 0x0000000000007948 */ /* 0x000fea0003800000 */
[----:B------:R-:W-:Y:S01]  /*7290*/  R2UR UR4, R80 ;  /* 0x00000000500472ca */ /* 0x000fe200000e0000 */
[----:B------:R-:W-:Y:S01]  /*72a0*/  BSSY.RECONVERGENT B0, `(.L_x_107) ;  /* 0x000011c000007945 */ /* 0x000fe20003800200 */
[C---:B---3--:R-:W-:Y:S02]  /*72b0*/  PRMT R81, R100.reuse, 0x8880, RZ ;  /* 0x0000888064517816 */ /* 0x048fe400000000ff */
[C---:B------:R-:W-:Y:S02]  /*72c0*/  SHF.L.U32 R84, R100.reuse, 0x8, RZ ;  /* 0x0000000864547819 */ /* 0x040fe400000006ff */
[----:B------:R-:W-:Y:S02]  /*72d0*/  SHF.L.U32 R83, R100, 0x10, RZ ;  /* 0x0000001064537819 */ /* 0x000fe400000006ff */
[----:B------:R-:W-:Y:S02]  /*72e0*/  SHF.R.S32.HI R84, RZ, 0x18, R84 ;  /* 0x00000018ff547819 */ /* 0x000fe40000011454 */
[----:B------:R-:W-:Y:S02]  /*72f0*/  SHF.R.S32.HI R83, RZ, 0x18, R83 ;  /* 0x00000018ff537819 */ /* 0x000fe40000011453 */
[----:B------:R-:W-:Y:S01]  /*7300*/  ISETP.NE.AND P0, PT, R167, RZ, PT ;  /* 0x000000ffa700720c */ /* 0x000fe20003f05270 */
[----:B------:R-:W2:Y:S01]  /*7310*/  LDTM.x64 R4, tmem[UR4+0x40] ;  /* 0x00004004000479ee */ /* 0x000ea20008340000 */
[----:B------:R-:W-:Y:S01]  /*7320*/  ISETP.NE.AND P6, PT, R117, RZ, PT ;  /* 0x000000ff7500720c */ /* 0x000fe20003fc5270 */
[C---:B--2---:R-:W-:Y:S02]  /*7330*/  IMAD R0, R78.reuse, R4, RZ ;  /* 0x000000044e007224 */ /* 0x044fe400078e02ff */
[C---:B------:R-:W-:Y:S02]  /*7340*/  IMAD R3, R78.reuse, R6, RZ ;  /* 0x000000064e037224 */ /* 0x040fe400078e02ff */
[C---:B------:R-:W-:Y:S02]  /*7350*/  IMAD R4, R78.reuse, R8, RZ ;  /* 0x000000084e047224 */ /* 0x040fe400078e02ff */
[C---:B------:R-:W-:Y:S02]  /*7360*/  IMAD R6, R78.reuse, R10, RZ ;  /* 0x0000000a4e067224 */ /* 0x040fe400078e02ff */
[C---:B------:R-:W-:Y:S02]  /*7370*/  IMAD R2, R78.reuse, R5, RZ ;  /* 0x000000054e027224 */ /* 0x040fe400078e02ff */
[C---:B------:R-:W-:Y:S02]  /*7380*/  IMAD R8, R78.reuse, R12, RZ ;  /* 0x0000000c4e087224 */ /* 0x040fe400078e02ff */
[C---:B------:R-:W-:Y:S02]  /*7390*/  IMAD R10, R78.reuse, R14, RZ ;  /* 0x0000000e4e0a7224 */ /* 0x040fe400078e02ff */
[C---:B------:R-:W-:Y:S02]  /*73a0*/  IMAD R5, R78.reuse, R9, RZ ;  /* 0x000000094e057224 */ /* 0x040fe400078e02ff */
[----:B------:R-:W-:Y:S01]  /*73b0*/  IMAD R0, R81, R82, R0 ;  /* 0x0000005251007224 */ /* 0x000fe200078e0200 */
[----:B------:R-:W-:Y:S01]  /*73c0*/  SHF.L.U32 R81, R101, 0x8, RZ ;  /* 0x0000000865517819 */ /* 0x000fe200000006ff */
[C---:B------:R-:W-:Y:S02]  /*73d0*/  IMAD R12, R78.reuse, R16, RZ ;  /* 0x000000104e0c7224 */ /* 0x040fe400078e02ff */
[C---:B------:R-:W-:Y:S01]  /*73e0*/  IMAD R14, R78.reuse, R18, RZ ;  /* 0x000000124e0e7224 */ /* 0x040fe200078e02ff */
[----:B------:R-:W-:Y:S01]  /*73f0*/  SHF.R.S32.HI R81, RZ, 0x18, R81 ;  /* 0x00000018ff517819 */ /* 0x000fe20000011451 */
[C---:B------:R-:W-:Y:S02]  /*7400*/  IMAD R9, R78.reuse, R13, RZ ;  /* 0x0000000d4e097224 */ /* 0x040fe400078e02ff */
[C---:B------:R-:W-:Y:S02]  /*7410*/  IMAD R16, R78.reuse, R20, RZ ;  /* 0x000000144e107224 */ /* 0x040fe400078e02ff */
[C---:B------:R-:W-:Y:S02]  /*7420*/  IMAD R18, R78.reuse, R22, RZ ;  /* 0x000000164e127224 */ /* 0x040fe400078e02ff */
[C---:B------:R-:W-:Y:S02]  /*7430*/  IMAD R13, R78.reuse, R17, RZ ;  /* 0x000000114e0d7224 */ /* 0x040fe400078e02ff */
[C---:B------:R-:W-:Y:S02]  /*7440*/  IMAD R20, R78.reuse, R24, RZ ;  /* 0x000000184e147224 */ /* 0x040fe400078e02ff */
[C---:B------:R-:W-:Y:S02]  /*7450*/  IMAD R22, R78.reuse, R26, RZ ;  /* 0x0000001a4e167224 */ /* 0x040fe400078e02ff */
[----:B------:R-:W-:Y:S01]  /*7460*/  IMAD R2, R83, R82, R2 ;  /* 0x0000005253027224 */ /* 0x000fe200078e0202 */
[----:B------:R-:W-:Y:S01]  /*7470*/  SHF.R.S32.HI R83, RZ, 0x18, R101 ;  /* 0x00000018ff537819 */ /* 0x000fe20000011465 */
[C---:B------:R-:W-:Y:S02]  /*7480*/  IMAD R17, R78.reuse, R21, RZ ;  /* 0x000000154e117224 */ /* 0x040fe400078e02ff */
[C---:B------:R-:W-:Y:S02]  /*7490*/  IMAD R24, R78.reuse, R28, RZ ;  /* 0x0000001c4e187224 */ /* 0x040fe400078e02ff */
[C---:B------:R-:W-:Y:S02]  /*74a0*/  IMAD R26, R78.reuse, R30, RZ ;  /* 0x0000001e4e1a7224 */ /* 0x040fe400078e02ff */
[C---:B------:R-:W-:Y:S02]  /*74b0*/  IMAD R21, R78.reuse, R25, RZ ;  /* 0x000000194e157224 */ /* 0x040fe400078e02ff */
[C---:B------:R-:W-:Y:S02]  /*74c0*/  IMAD R28, R78.reuse, R32, RZ ;  /* 0x000000204e1c7224 */ /* 0x040fe400078e02ff */
[----:B------:R-:W-:Y:S02]  /*74d0*/  IMAD R30, R78, R34, RZ ;  /* 0x000000224e1e7224 */ /* 0x000fe400078e02ff */
[----:B------:R-:W-:Y:S02]  /*74e0*/  IMAD R3, R84, R82, R3 ;  /* 0x0000005254037224 */ /* 0x000fe400078e0203 */
[C---:B------:R-:W-:Y:S02]  /*74f0*/  IMAD R25, R78.reuse, R29, RZ ;  /* 0x0000001d4e197224 */ /* 0x040fe400078e02ff */
        /* <DEDUP_REMOVED lines=14> */
[C---:B------:R-:W-:Y:S01]  /*75e0*/  IMAD R60, R78.reuse, R64, RZ ;  /* 0x000000404e3c7224 */ /* 0x040fe200078e02ff */
[----:B------:R-:W-:Y:S01]  /*75f0*/  SHF.R.S32.HI R64, RZ, 0x18, R100 ;  /* 0x00000018ff407819 */ /* 0x000fe20000011464 */
[C---:B------:R-:W-:Y:S02]  /*7600*/  IMAD R34, R78.reuse, R38, RZ ;  /* 0x000000264e227224 */ /* 0x040fe400078e02ff */
[C---:B------:R-:W-:Y:S02]  /*7610*/  IMAD R38, R78.reuse, R42, RZ ;  /* 0x0000002a4e267224 */ /* 0x040fe400078e02ff */
[C---:B------:R-:W-:Y:S02]  /*7620*/  IMAD R57, R78.reuse, R61, RZ ;  /* 0x0000003d4e397224 */ /* 0x040fe400078e02ff */
[C---:B------:R-:W-:Y:S01]  /*7630*/  IMAD R61, R78.reuse, R65, RZ ;  /* 0x000000414e3d7224 */ /* 0x040fe200078e02ff */
[C---:B------:R-:W-:Y:S01]  /*7640*/  PRMT R65, R101.reuse, 0x8880, RZ ;  /* 0x0000888065417816 */ /* 0x040fe200000000ff */
[C---:B------:R-:W-:Y:S02]  /*7650*/  IMAD R42, R78.reuse, R46, RZ ;  /* 0x0000002e4e2a7224 */ /* 0x040fe400078e02ff */
[C---:B------:R-:W-:Y:S02]  /*7660*/  IMAD R46, R78.reuse, R50, RZ ;  /* 0x000000324e2e7224 */ /* 0x040fe400078e02ff */
[C---:B------:R-:W-:Y:S02]  /*7670*/  IMAD R51, R78.reuse, R51, RZ ;  /* 0x000000334e337224 */ /* 0x040fe400078e02ff */
[C---:B------:R-:W-:Y:S02]  /*7680*/  IMAD R50, R78.reuse, R54, RZ ;  /* 0x000000364e327224 */ /* 0x040fe400078e02ff */
[C---:B------:R-:W-:Y:S02]  /*7690*/  IMAD R54, R78.reuse, R58, RZ ;  /* 0x0000003a4e367224 */ /* 0x040fe400078e02ff */
[C---:B------:R-:W-:Y:S02]  /*76a0*/  IMAD R58, R78.reuse, R62, RZ ;  /* 0x0000003e4e3a7224 */ /* 0x040fe400078e02ff */
[C---:B------:R-:W-:Y:S01]  /*76b0*/  IMAD R62, R78.reuse, R66, RZ ;  /* 0x000000424e3e7224 */ /* 0x040fe200078e02ff */
[----:B------:R-:W-:Y:S01]  /*76c0*/  SHF.L.U32 R66, R101, 0x10, RZ ;  /* 0x0000001065427819 */ /* 0x000fe200000006ff */
[C---:B------:R-:W-:Y:S02]  /*76d0*/  IMAD R7, R78.reuse, R7, RZ ;  /* 0x000000074e077224 */ /* 0x040fe400078e02ff */
[----:B------:R-:W-:Y:S01]  /*76e0*/  IMAD R11, R78, R11, RZ ;  /* 0x0000000b4e0b7224 */ /* 0x000fe200078e02ff */
[----:B------:R-:W-:Y:S01]  /*76f0*/  SHF.R.S32.HI R66, RZ, 0x18, R66 ;  /* 0x00000018ff427819 */ /* 0x000fe20000011442 */
[-C--:B------:R-:W-:Y:S01]  /*7700*/  IMAD R7, R64, R82.reuse, R7 ;  /* 0x0000005240077224 */ /* 0x080fe200078e0207 */
[C---:B------:R-:W-:Y:S01]  /*7710*/  PRMT R64, R102.reuse, 0x8880, RZ ;  /* 0x0000888066407816 */ /* 0x040fe200000000ff */
[-C--:B------:R-:W-:Y:S01]  /*7720*/  IMAD R4, R65, R82.reuse, R4 ;  /* 0x0000005241047224 */ /* 0x080fe200078e0204 */
[----:B------:R-:W-:Y:S01]  /*7730*/  SHF.L.U32 R65, R102, 0x10, RZ ;  /* 0x0000001066417819 */ /* 0x000fe200000006ff */
[-C--:B------:R-:W-:Y:S02]  /*7740*/  IMAD R5, R66, R82.reuse, R5 ;  /* 0x0000005242057224 */ /* 0x080fe400078e0205 */
[-C--:B------:R-:W-:Y:S01]  /*7750*/  IMAD R6, R81, R82.reuse, R6 ;  /* 0x0000005251067224 */ /* 0x080fe200078e0206 */
[----:B------:R-:W-:Y:S01]  /*7760*/  I2IP.S8.S32.SAT R81, R7, R3, RZ ;  /* 0x0000000307517239 */ /* 0x000fe200000014ff */
[----:B------:R-:W-:Y:S01]  /*7770*/  IMAD R11, R83, R82, R11 ;  /* 0x00000052530b7224 */ /* 0x000fe200078e020b */
[----:B------:R-:W-:Y:S01]  /*7780*/  SHF.L.U32 R7, R102, 0x8, RZ ;  /* 0x0000000866077819 */ /* 0x000fe200000006ff */
[C---:B------:R-:W-:Y:S01]  /*7790*/  IMAD R15, R78.reuse, R15, RZ ;  /* 0x0000000f4e0f7224 */ /* 0x040fe200078e02ff */
[----:B------:R-:W-:Y:S01]  /*77a0*/  MOV R3, R64 ;  /* 0x0000004000037202 */ /* 0x000fe20000000f00 */
[C---:B------:R-:W-:Y:S01]  /*77b0*/  IMAD R19, R78.reuse, R19, RZ ;  /* 0x000000134e137224 */ /* 0x040fe200078e02ff */
[----:B------:R-:W-:Y:S01]  /*77c0*/  I2IP.S8.S32.SAT R11, R11, R6, RZ ;  /* 0x000000060b0b7239 */ /* 0x000fe200000014ff */
[C---:B------:R-:W-:Y:S01]  /*77d0*/  IMAD R23, R78.reuse, R23, RZ ;  /* 0x000000174e177224 */ /* 0x040fe200078e02ff */
[----:B------:R-:W-:Y:S01]  /*77e0*/  SHF.R.S32.HI R6, RZ, 0x18, R65 ;  /* 0x00000018ff067819 */ /* 0x000fe20000011441 */
[----:B------:R-:W-:Y:S01]  /*77f0*/  IMAD R8, R3, R82, R8 ;  /* 0x0000005203087224 */ /* 0x000fe200078e0208 */
[----:B------:R-:W-:Y:S01]  /*7800*/  SHF.R.S32.HI R7, RZ, 0x18, R7 ;  /* 0x00000018ff077819 */ /* 0x000fe20000011407 */
[----:B------:R-:W-:Y:S01]  /*7810*/  IMAD R27, R78, R27, RZ ;  /* 0x0000001b4e1b7224 */ /* 0x000fe200078e02ff */
[----:B------:R-:W-:Y:S01]  /*7820*/  I2IP.S8.S32.SAT R84, R2, R0, R81 ;  /* 0x0000000002547239 */ /* 0x000fe20000001451 */
[-C--:B------:R-:W-:Y:S01]  /*7830*/  IMAD R9, R6, R82.reuse, R9 ;  /* 0x0000005206097224 */ /* 0x080fe200078e0209 */
[----:B------:R-:W-:Y:S01]  /*7840*/  SHF.L.U32 R2, R103, 0x10, RZ ;  /* 0x0000001067027819 */ /* 0x000fe200000006ff */
[----:B------:R-:W-:Y:S01]  /*7850*/  IMAD R10, R7, R82, R10 ;  /* 0x00000052070a7224 */ /* 0x000fe200078e020a */
[----:B------:R-:W-:Y:S01]  /*7860*/  SHF.R.S32.HI R0, RZ, 0x18, R102 ;  /* 0x00000018ff007819 */ /* 0x000fe20000011466 */
[C---:B------:R-:W-:Y:S01]  /*7870*/  IMAD R31, R78.reuse, R31, RZ ;  /* 0x0000001f4e1f7224 */ /* 0x040fe200078e02ff */
[----:B------:R-:W-:Y:S01]  /*7880*/  I2IP.S8.S32.SAT R85, R5, R4, R11 ;  /* 0x0000000405557239 */ /* 0x000fe2000000140b */
[----:B------:R-:W-:Y:S01]  /*7890*/  IMAD R35, R78, R35, RZ ;  /* 0x000000234e237224 */ /* 0x000fe200078e02ff */
[C---:B------:R-:W-:Y:S01]  /*78a0*/  PRMT R3, R103.reuse, 0x8880, RZ ;  /* 0x0000888067037816 */ /* 0x040fe200000000ff */
[-C--:B------:R-:W-:Y:S01]  /*78b0*/  IMAD R15, R0, R82.reuse, R15 ;  /* 0x00000052000f7224 */ /* 0x080fe200078e020f */
[----:B------:R-:W-:Y:S01]  /*78c0*/  SHF.L.U32 R5, R103, 0x8, RZ ;  /* 0x0000000867057819 */ /* 0x000fe200000006ff */
[C---:B------:R-:W-:Y:S01]  /*78d0*/  IMAD R39, R78.reuse, R39, RZ ;  /* 0x000000274e277224 */ /* 0x040fe200078e02ff */
[----:B------:R-:W-:Y:S01]  /*78e0*/  SHF.R.S32.HI R2, RZ, 0x18, R2 ;  /* 0x00000018ff027819 */ /* 0x000fe20000011402 */
[-C--:B------:R-:W-:Y:S01]  /*78f0*/  IMAD R12, R3, R82.reuse, R12 ;  /* 0x00000052030c7224 */ /* 0x080fe200078e020c */
[----:B------:R-:W-:Y:S01]  /*7900*/  SHF.R.S32.HI R5, RZ, 0x18, R5 ;  /* 0x00000018ff057819 */ /* 0x000fe20000011405 */
[----:B------:R-:W-:Y:S01]  /*7910*/  IMAD R43, R78, R43, RZ ;  /* 0x0000002b4e2b7224 */ /* 0x000fe200078e02ff */
[----:B------:R-:W-:Y:S01]  /*7920*/  SHF.R.S32.HI R4, RZ, 0x18, R103 ;  /* 0x00000018ff047819 */ /* 0x000fe20000011467 */
[-C--:B------:R-:W-:Y:S01]  /*7930*/  IMAD R13, R2, R82.reuse, R13 ;  /* 0x00000052020d7224 */ /* 0x080fe200078e020d */
[C---:B----4-:R-:W-:Y:S01]  /*7940*/  SHF.L.U32 R0, R88.reuse, 0x10, RZ ;  /* 0x0000001058007819 */ /* 0x050fe200000006ff */
[-C--:B------:R-:W-:Y:S01]  /*7950*/  IMAD R14, R5, R82.reuse, R14 ;  /* 0x00000052050e7224 */ /* 0x080fe200078e020e */
[C---:B------:R-:W-:Y:S01]  /*7960*/  PRMT R3, R88.reuse, 0x8880, RZ ;  /* 0x0000888058037816 */ /* 0x040fe200000000ff */
[----:B------:R-:W-:Y:S01]  /*7970*/  IMAD.SHL.U32 R2, R88, 0x100, RZ ;  /* 0x0000010058027824 */ /* 0x000fe200078e00ff */
[----:B------:R-:W-:Y:S01]  /*7980*/  SHF.R.S32.HI R0, RZ, 0x18, R0 ;  /* 0x00000018ff007819 */ /* 0x000fe20000011400 */
[-C--:B------:R-:W-:Y:S01]  /*7990*/  IMAD R19, R4, R82.reuse, R19 ;  /* 0x0000005204137224 */ /* 0x080fe200078e0213 */
[----:B------:R-:W-:Y:S01]  /*79a0*/  SHF.L.U32 R4, R89, 0x10, RZ ;  /* 0x0000001059047819 */ /* 0x000fe200000006ff */
[-C--:B------:R-:W-:Y:S01]  /*79b0*/  IMAD R16, R3, R82.reuse, R16 ;  /* 0x0000005203107224 */ /* 0x080fe200078e0210 */
[----:B------:R-:W-:Y:S01]  /*79c0*/  SHF.R.S32.HI R5, RZ, 0x18, R2 ;  /* 0x00000018ff057819 */ /* 0x000fe20000011402 */
[-C--:B------:R-:W-:Y:S01]  /*79d0*/  IMAD R17, R0, R82.reuse, R17 ;  /* 0x0000005200117224 */ /* 0x080fe200078e0211 */
[----:B------:R-:W-:Y:S01]  /*79e0*/  SHF.R.S32.HI R0, RZ, 0x18, R88 ;  /* 0x00000018ff007819 */ /* 0x000fe20000011458 */
[----:B------:R-:W-:Y:S01]  /*79f0*/  IMAD R47, R78, R47, RZ ;  /* 0x0000002f4e2f7224 */ /* 0x000fe200078e02ff */
[----:B------:R-:W-:Y:S01]  /*7a00*/  PRMT R3, R89, 0x8880, RZ ;  /* 0x0000888059037816 */ /* 0x000fe200000000ff */
[-C--:B------:R-:W-:Y:S01]  /*7a10*/  IMAD R18, R5, R82.reuse, R18 ;  /* 0x0000005205127224 */ /* 0x080fe200078e0212 */
[----:B------:R-:W-:Y:S01]  /*7a20*/  SHF.L.U32 R2, R89, 0x8, RZ ;  /* 0x0000000859027819 */ /* 0x000fe200000006ff */
[-C--:B------:R-:W-:Y:S01]  /*7a30*/  IMAD R23, R0, R82.reuse, R23 ;  /* 0x0000005200177224 */ /* 0x080fe200078e0217 */
[----:B------:R-:W-:Y:S01]  /*7a40*/  SHF.R.S32.HI R0, RZ, 0x18, R4 ;  /* 0x00000018ff007819 */ /* 0x000fe20000011404 */
[-C--:B------:R-:W-:Y:S01]  /*7a50*/  IMAD R20, R3, R82.reuse, R20 ;  /* 0x0000005203147224 */ /* 0x080fe200078e0214 */
[----:B------:R-:W-:Y:S01]  /*7a60*/  SHF.R.S32.HI R5, RZ, 0x18, R2 ;  /* 0x00000018ff057819 */ /* 0x000fe20000011402 */
[----:B------:R-:W-:Y:S01]  /*7a70*/  IMAD R55, R78, R55, RZ ;  /* 0x000000374e377224 */ /* 0x000fe200078e02ff */
[----:B------:R-:W-:Y:S01]  /*7a80*/  SHF.R.S32.HI R2, RZ, 0x18, R89 ;  /* 0x00000018ff027819 */ /* 0x000fe20000011459 */
[-C--:B------:R-:W-:Y:S01]  /*7a90*/  IMAD R21, R0, R82.reuse, R21 ;  /* 0x0000005200157224 */ /* 0x080fe200078e0215 */
[C---:B------:R-:W-:Y:S01]  /*7aa0*/  SHF.L.U32 R0, R90.reuse, 0x10, RZ ;  /* 0x000000105a007819 */ /* 0x040fe200000006ff */
[-C--:B------:R-:W-:Y:S01]  /*7ab0*/  IMAD R22, R5, R82.reuse, R22 ;  /* 0x0000005205167224 */ /* 0x080fe200078e0216 */
[----:B------:R-:W-:Y:S01]  /*7ac0*/  PRMT R3, R90, 0x8880, RZ ;  /* 0x000088805a037816 */ /* 0x000fe200000000ff */
        /* <DEDUP_REMOVED lines=9> */
[----:B------:R-:W-:Y:S01]  /*7b60*/  SHF.L.U32 R0, R91, 0x10, RZ ;  /* 0x000000105b007819 */ /* 0x000fe200000006ff */
[-C--:B------:R-:W-:Y:S01]  /*7b70*/  IMAD R26, R5, R82.reuse, R26 ;  /* 0x00000052051a7224 */ /* 0x080fe200078e021a */
[C---:B------:R-:W-:Y:S01]  /*7b80*/  PRMT R3, R91.reuse, 0x8880, RZ ;  /* 0x000088805b037816 */ /* 0x040fe200000000ff */
[-C--:B------:R-:W-:Y:S01]  /*7b90*/  IMAD R31, R2, R82.reuse, R31 ;  /* 0x00000052021f7224 */ /* 0x080fe200078e021f */
[----:B------:R-:W-:Y:S01]  /*7ba0*/  SHF.L.U32 R2, R91, 0x8, RZ ;  /* 0x000000085b027819 */ /* 0x000fe200000006ff */
[----:B------:R-:W-:Y:S01]  /*7bb0*/  IMAD R67, R78, R67, RZ ;  /* 0x000000434e437224 */ /* 0x000fe200078e02ff */
[----:B------:R-:W-:Y:S01]  /*7bc0*/  SHF.R.S32.HI R0, RZ, 0x18, R0 ;  /* 0x00000018ff007819 */ /* 0x000fe20000011400 */
[-C--:B------:R-:W-:Y:S01]  /*7bd0*/  IMAD R28, R3, R82.reuse, R28 ;  /* 0x00000052031c7224 */ /* 0x080fe200078e021c */
[----:B------:R-:W-:Y:S02]  /*7be0*/  SHF.R.S32.HI R5, RZ, 0x18, R2 ;  /* 0x00000018ff057819 */ /* 0x000fe40000011402 */
[----:B------:R-:W-:Y:S01]  /*7bf0*/  SHF.R.S32.HI R2, RZ, 0x18, R91 ;  /* 0x00000018ff027819 */ /* 0x000fe2000001145b */
[-C--:B------:R-:W-:Y:S01]  /*7c00*/  IMAD R29, R0, R82.reuse, R29 ;  /* 0x00000052001d7224 */ /* 0x080fe200078e021d */
[C---:B-1----:R-:W-:Y:S01]  /*7c10*/  PRMT R3, R92.reuse, 0x8880, RZ ;  /* 0x000088805c037816 */ /* 0x042fe200000000ff */
[----:B------:R-:W-:Y:S01]  /*7c20*/  IMAD.U32 R0, R92, 0x10000, RZ ;  /* 0x000100005c007824 */ /* 0x000fe200078e00ff */
[----:B------:R-:W-:Y:S01]  /*7c30*/  SHF.L.U32 R4, R93, 0x10, RZ ;  /* 0x000000105d047819 */ /* 0x000fe200000006ff */
[----:B------:R-:W-:Y:S01]  /*7c40*/  IMAD R30, R5, R82, R30 ;  /* 0x00000052051e7224 */ /* 0x000fe200078e021e */
[----:B------:R-:W-:Y:S01]  /*7c50*/  I2IP.S8.S32.SAT R10, R15, R10, RZ ;  /* 0x0000000a0f0a7239 */ /* 0x000fe200000014ff */
[-C--:B------:R-:W-:Y:S01]  /*7c60*/  IMAD R35, R2, R82.reuse, R35 ;  /* 0x0000005202237224 */ /* 0x080fe200078e0223 */
[----:B------:R-:W-:Y:S01]  /*7c70*/  SHF.L.U32 R2, R92, 0x8, RZ ;  /* 0x000000085c027819 */ /* 0x000fe200000006ff */
[-C--:B------:R-:W-:Y:S01]  /*7c80*/  IMAD R32, R3, R82.reuse, R32 ;  /* 0x0000005203207224 */ /* 0x080fe200078e0220 */
[----:B------:R-:W-:Y:S02]  /*7c90*/  SHF.R.S32.HI R0, RZ, 0x18, R0 ;  /* 0x00000018ff007819 */ /* 0x000fe40000011400 */
[----:B------:R-:W-:Y:S02]  /*7ca0*/  SHF.R.S32.HI R5, RZ, 0x18, R2 ;  /* 0x00000018ff057819 */ /* 0x000fe40000011402 */
[----:B------:R-:W-:Y:S01]  /*7cb0*/  PRMT R3, R93, 0x8880, RZ ;  /* 0x000088805d037816 */ /* 0x000fe200000000ff */
[-C--:B------:R-:W-:Y:S01]  /*7cc0*/  IMAD R33, R0, R82.reuse, R33 ;  /* 0x0000005200217224 */ /* 0x080fe200078e0221 */
[----:B------:R-:W-:Y:S01]  /*7cd0*/  SHF.R.S32.HI R0, RZ, 0x18, R92 ;  /* 0x00000018ff007819 */ /* 0x000fe2000001145c */
[----:B------:R-:W-:Y:S01]  /*7ce0*/  IMAD R34, R5, R82, R34 ;  /* 0x0000005205227224 */ /* 0x000fe200078e0222 */
[----:B------:R-:W-:Y:S02]  /*7cf0*/  SHF.L.U32 R2, R93, 0x8, RZ ;  /* 0x000000085d027819 */ /* 0x000fe400000006ff */
[----:B------:R-:W-:Y:S01]  /*7d00*/  I2IP.S8.S32.SAT R14, R19, R14, RZ ;  /* 0x0000000e130e7239 */ /* 0x000fe200000014ff */
[-C--:B------:R-:W-:Y:S01]  /*7d10*/  IMAD R39, R0, R82.reuse, R39 ;  /* 0x0000005200277224 */ /* 0x080fe200078e0227 */
[----:B------:R-:W-:Y:S01]  /*7d20*/  SHF.R.S32.HI R0, RZ, 0x18, R4 ;  /* 0x00000018ff007819 */ /* 0x000fe20000011404 */
[-C--:B------:R-:W-:Y:S01]  /*7d30*/  IMAD R36, R3, R82.reuse, R36 ;  /* 0x0000005203247224 */ /* 0x080fe200078e0224 */
[----:B------:R-:W-:Y:S02]  /*7d40*/  SHF.R.S32.HI R5, RZ, 0x18, R2 ;  /* 0x00000018ff057819 */ /* 0x000fe40000011402 */
[----:B------:R-:W-:Y:S01]  /*7d50*/  SHF.L.U32 R2, R94, 0x10, RZ ;  /* 0x000000105e027819 */ /* 0x000fe200000006ff */
[-C--:B------:R-:W-:Y:S01]  /*7d60*/  IMAD R37, R0, R82.reuse, R37 ;  /* 0x0000005200257224 */ /* 0x080fe200078e0225 */
[----:B------:R-:W-:Y:S01]  /*7d70*/  SHF.R.S32.HI R0, RZ, 0x18, R93 ;  /* 0x00000018ff007819 */ /* 0x000fe2000001145d */
[-C--:B------:R-:W-:Y:S01]  /*7d80*/  IMAD R38, R5, R82.reuse, R38 ;  /* 0x0000005205267224 */ /* 0x080fe200078e0226 */
[C---:B------:R-:W-:Y:S02]  /*7d90*/  PRMT R3, R94.reuse, 0x8880, RZ ;  /* 0x000088805e037816 */ /* 0x040fe400000000ff */
[----:B------:R-:W-:Y:S01]  /*7da0*/  SHF.L.U32 R5, R94, 0x8, RZ ;  /* 0x000000085e057819 */ /* 0x000fe200000006ff */
[-C--:B------:R-:W-:Y:S01]  /*7db0*/  IMAD R43, R0, R82.reuse, R43 ;  /* 0x00000052002b7224 */ /* 0x080fe200078e022b */
[----:B------:R-:W-:Y:S01]  /*7dc0*/  SHF.R.S32.HI R2, RZ, 0x18, R2 ;  /* 0x00000018ff027819 */ /* 0x000fe20000011402 */
[-C--:B------:R-:W-:Y:S01]  /*7dd0*/  IMAD R40, R3, R82.reuse, R40 ;  /* 0x0000005203287224 */ /* 0x080fe200078e0228 */
[----:B------:R-:W-:Y:S02]  /*7de0*/  SHF.R.S32.HI R5, RZ, 0x18, R5 ;  /* 0x00000018ff057819 */ /* 0x000fe40000011405 */
[----:B------:R-:W-:Y:S01]  /*7df0*/  SHF.R.S32.HI R4, RZ, 0x18, R94 ;  /* 0x00000018ff047819 */ /* 0x000fe2000001145e */
[-C--:B------:R-:W-:Y:S01]  /*7e00*/  IMAD R41, R2, R82.reuse, R41 ;  /* 0x0000005202297224 */ /* 0x080fe200078e0229 */
[----:B------:R-:W-:Y:S01]  /*7e10*/  SHF.L.U32 R0, R95, 0x10, RZ ;  /* 0x000000105f007819 */ /* 0x000fe200000006ff */
[-C--:B------:R-:W-:Y:S01]  /*7e20*/  IMAD R42, R5, R82.reuse, R42 ;  /* 0x00000052052a7224 */ /* 0x080fe200078e022a */
[C---:B------:R-:W-:Y:S01]  /*7e30*/  PRMT R3, R95.reuse, 0x8880, RZ ;  /* 0x000088805f037816 */ /* 0x040fe200000000ff */
[-C--:B------:R-:W-:Y:S01]  /*7e40*/  IMAD R47, R4, R82.reuse, R47 ;  /* 0x00000052042f7224 */ /* 0x080fe200078e022f */
[----:B------:R-:W-:Y:S02]  /*7e50*/  SHF.L.U32 R2, R95, 0x8, RZ ;  /* 0x000000085f027819 */ /* 0x000fe400000006ff */
[----:B------:R-:W-:Y:S01]  /*7e60*/  SHF.R.S32.HI R0, RZ, 0x18, R0 ;  /* 0x00000018ff007819 */ /* 0x000fe20000011400 */
[-C--:B------:R-:W-:Y:S01]  /*7e70*/  IMAD R44, R3, R82.reuse, R44 ;  /* 0x00000052032c7224 */ /* 0x080fe200078e022c */
[----:B------:R-:W-:Y:S02]  /*7e80*/  SHF.R.S32.HI R5, RZ, 0x18, R2 ;  /* 0x00000018ff057819 */ /* 0x000fe40000011402 */
[----:B------:R-:W-:Y:S01]  /*7e90*/  SHF.R.S32.HI R2, RZ, 0x18, R95 ;  /* 0x00000018ff027819 */ /* 0x000fe2000001145f */
[-C--:B------:R-:W-:Y:S01]  /*7ea0*/  IMAD R45, R0, R82.reuse, R45 ;  /* 0x00000052002d7224 */ /* 0x080fe200078e022d */
[----:B------:R-:W-:Y:S01]  /*7eb0*/  PRMT R3, R96, 0x8880, RZ ;  /* 0x0000888060037816 */ /* 0x000fe200000000ff */
[-C--:B------:R-:W-:Y:S01]  /*7ec0*/  IMAD R46, R5, R82.reuse, R46 ;  /* 0x00000052052e7224 */ /* 0x080fe200078e022e */
[C---:B------:R-:W-:Y:S01]  /*7ed0*/  SHF.L.U32 R4, R97.reuse, 0x10, RZ ;  /* 0x0000001061047819 */ /* 0x040fe200000006ff */
[-C--:B------:R-:W-:Y:S01]  /*7ee0*/  IMAD R51, R2, R82.reuse, R51 ;  /* 0x0000005202337224 */ /* 0x080fe200078e0233 */
[----:B------:R-:W-:Y:S01]  /*7ef0*/  SHF.R.S32.HI R2, RZ, 0x18, R96 ;  /* 0x00000018ff027819 */ /* 0x000fe20000011460 */
[C---:B------:R-:W-:Y:S01]  /*7f00*/  IMAD.U32 R0, R96.reuse, 0x10000, RZ ;  /* 0x0001000060007824 */ /* 0x040fe200078e00ff */
[----:B------:R-:W-:Y:S01]  /*7f10*/  PRMT R5, R97, 0x8880, RZ ;  /* 0x0000888061057816 */ /* 0x000fe200000000ff */
[-C--:B------:R-:W-:Y:S01]  /*7f20*/  IMAD R48, R3, R82.reuse, R48 ;  /* 0x0000005203307224 */ /* 0x080fe200078e0230 */
[----:B------:R-:W-:Y:S02]  /*7f30*/  SHF.L.U32 R3, R96, 0x8, RZ ;  /* 0x0000000860037819 */ /* 0x000fe400000006ff */
[----:B------:R-:W-:Y:S02]  /*7f40*/  SHF.R.S32.HI R0, RZ, 0x18, R0 ;  /* 0x00000018ff007819 */ /* 0x000fe40000011400 */
[----:B------:R-:W-:Y:S02]  /*7f50*/  SHF.R.S32.HI R3, RZ, 0x18, R3 ;  /* 0x00000018ff037819 */ /* 0x000fe40000011403 */
[----:B------:R-:W-:Y:S01]  /*7f60*/  SHF.R.S32.HI R4, RZ, 0x18, R4 ;  /* 0x00000018ff047819 */ /* 0x000fe20000011404 */
[-C--:B------:R-:W-:Y:S01]  /*7f70*/  IMAD R49, R0, R82.reuse, R49 ;  /* 0x0000005200317224 */ /* 0x080fe200078e0231 */
[----:B------:R-:W-:Y:S01]  /*7f80*/  SHF.R.S32.HI R0, RZ, 0x18, R97 ;  /* 0x00000018ff007819 */ /* 0x000fe20000011461 */
[-C--:B------:R-:W-:Y:S01]  /*7f90*/  IMAD R50, R3, R82.reuse, R50 ;  /* 0x0000005203327224 */ /* 0x080fe200078e0232 */
[----:B------:R-:W-:Y:S01]  /*7fa0*/  SHF.L.U32 R3, R97, 0x8, RZ ;  /* 0x0000000861037819 */ /* 0x000fe200000006ff */
[-C--:B------:R-:W-:Y:S01]  /*7fb0*/  IMAD R55, R2, R82.reuse, R55 ;  /* 0x0000005202377224 */ /* 0x080fe200078e0237 */
        /* <DEDUP_REMOVED lines=8> */
[----:B------:R-:W-:Y:S01]  /*8040*/  IMAD R59, R0, R82, R59 ;  /* 0x00000052003b7224 */ /* 0x000fe200078e023b */
[----:B------:R-:W-:Y:S01]  /*8050*/  I2IP.S8.S32.SAT R18, R23, R18, RZ ;  /* 0x0000001217127239 */ /* 0x000fe200000014ff */
[----:B------:R-:W-:Y:S01]  /*8060*/  IMAD R56, R5, R82, R56 ;  /* 0x0000005205387224 */ /* 0x000fe200078e0238 */
[----:B------:R-:W-:Y:S01]  /*8070*/  I2IP.S8.S32.SAT R86, R9, R8, R10 ;  /* 0x0000000809567239 */ /* 0x000fe2000000140a */
[----:B------:R-:W-:Y:S01]  /*8080*/  IMAD R57, R2, R82, R57 ;  /* 0x0000005202397224 */ /* 0x000fe200078e0239 */
[----:B------:R-:W-:Y:S02]  /*8090*/  I2IP.S8.S32.SAT R87, R13, R12, R14 ;  /* 0x0000000c0d577239 */ /* 0x000fe4000000140e */
[----:B------:R-:W-:Y:S02]  /*80a0*/  SHF.R.S32.HI R7, RZ, 0x18, R7 ;  /* 0x00000018ff077819 */ /* 0x000fe40000011407 */
[----:B------:R-:W-:Y:S01]  /*80b0*/  SHF.L.U32 R2, R99, 0x10, RZ ;  /* 0x0000001063027819 */ /* 0x000fe200000006ff */
[----:B------:R1:W-:Y:S01]  /*80c0*/  STS.128 [R153+UR49+0xa200], R84 ;  /* 0x00a2005499007988 */ /* 0x0003e20008000c31 */
[----:B------:R-:W-:Y:S01]  /*80d0*/  SHF.R.S32.HI R0, RZ, 0x18, R98 ;  /* 0x00000018ff007819 */ /* 0x000fe20000011462 */
[----:B------:R-:W-:Y:S01]  /*80e0*/  IMAD R58, R7, R82, R58 ;  /* 0x00000052073a7224 */ /* 0x000fe200078e023a */
[----:B------:R-:W-:Y:S02]  /*80f0*/  I2IP.S8.S32.SAT R16, R17, R16, R18 ;  /* 0x0000001011107239 */ /* 0x000fe40000001412 */
[----:B------:R-:W-:Y:S01]  /*8100*/  I2IP.S8.S32.SAT R17, R27, R22, RZ ;  /* 0x000000161b117239 */ /* 0x000fe200000014ff */
[----:B------:R-:W-:Y:S01]  /*8110*/  IMAD R63, R0, R82, R63 ;  /* 0x00000052003f7224 */ /* 0x000fe200078e023f */
[----:B------:R-:W-:Y:S02]  /*8120*/  I2IP.S8.S32.SAT R18, R31, R26, RZ ;  /* 0x0000001a1f127239 */ /* 0x000fe400000014ff */
[----:B------:R-:W-:Y:S02]  /*8130*/  I2IP.S8.S32.SAT R19, R35, R30, RZ ;  /* 0x0000001e23137239 */ /* 0x000fe400000014ff */
[C---:B------:R-:W-:Y:S02]  /*8140*/  PRMT R3, R99.reuse, 0x8880, RZ ;  /* 0x0000888063037816 */ /* 0x040fe400000000ff */
[----:B------:R-:W-:Y:S02]  /*8150*/  SHF.L.U32 R5, R99, 0x8, RZ ;  /* 0x0000000863057819 */ /* 0x000fe400000006ff */
[----:B------:R-:W-:Y:S01]  /*8160*/  SHF.R.S32.HI R2, RZ, 0x18, R2 ;  /* 0x00000018ff027819 */ /* 0x000fe20000011402 */
[----:B------:R-:W-:Y:S01]  /*8170*/  IMAD R60, R3, R82, R60 ;  /* 0x00000052033c7224 */ /* 0x000fe200078e023c */
[----:B------:R-:W-:Y:S02]  /*8180*/  I2IP.S8.S32.SAT R17, R21, R20, R17 ;  /* 0x0000001415117239 */ /* 0x000fe40000001411 */
[----:B------:R-:W-:Y:S01]  /*8190*/  I2IP.S8.S32.SAT R18, R25, R24, R18 ;  /* 0x0000001819127239 */ /* 0x000fe20000001412 */
[----:B------:R-:W-:Y:S01]  /*81a0*/  IMAD R61, R2, R82, R61 ;  /* 0x00000052023d7224 */ /* 0x000fe200078e023d */
[----:B------:R-:W-:Y:S02]  /*81b0*/  I2IP.S8.S32.SAT R19, R29, R28, R19 ;  /* 0x0000001c1d137239 */ /* 0x000fe40000001413 */
[----:B------:R-:W-:Y:S02]  /*81c0*/  SHF.R.S32.HI R5, RZ, 0x18, R5 ;  /* 0x00000018ff057819 */ /* 0x000fe40000011405 */
[----:B------:R-:W-:Y:S01]  /*81d0*/  SHF.R.S32.HI R4, RZ, 0x18, R99 ;  /* 0x00000018ff047819 */ /* 0x000fe20000011463 */
[----:B------:R1:W-:Y:S01]  /*81e0*/  STS.128 [R172+0xa200], R16 ;  /* 0x00a20010ac007388 */ /* 0x0003e20000000c00 */
[----:B------:R-:W-:Y:S01]  /*81f0*/  I2IP.S8.S32.SAT R34, R39, R34, RZ ;  /* 0x0000002227227239 */ /* 0x000fe200000014ff */
[----:B------:R-:W-:Y:S01]  /*8200*/  IMAD R62, R5, R82, R62 ;  /* 0x00000052053e7224 */ /* 0x000fe200078e023e */
[----:B------:R-:W-:Y:S01]  /*8210*/  I2IP.S8.S32.SAT R38, R43, R38, RZ ;  /* 0x000000262b267239 */ /* 0x000fe200000014ff */
[----:B------:R-:W-:Y:S01]  /*8220*/  IMAD R67, R4, R82, R67 ;  /* 0x0000005204437224 */ /* 0x000fe200078e0243 */
[----:B------:R-:W-:Y:S02]  /*8230*/  I2IP.S8.S32.SAT R42, R47, R42, RZ ;  /* 0x0000002a2f2a7239 */ /* 0x000fe400000014ff */
[----:B------:R-:W-:Y:S02]  /*8240*/  I2IP.S8.S32.SAT R35, R51, R46, RZ ;  /* 0x0000002e33237239 */ /* 0x000fe400000014ff */
[----:B------:R-:W-:Y:S02]  /*8250*/  I2IP.S8.S32.SAT R32, R33, R32, R34 ;  /* 0x0000002021207239 */ /* 0x000fe40000001422 */
[----:B------:R-:W-:Y:S02]  /*8260*/  I2IP.S8.S32.SAT R33, R37, R36, R38 ;  /* 0x0000002425217239 */ /* 0x000fe40000001426 */
[----:B------:R-:W-:Y:S02]  /*8270*/  I2IP.S8.S32.SAT R34, R41, R40, R42 ;  /* 0x0000002829227239 */ /* 0x000fe4000000142a */
[----:B------:R-:W-:Y:S02]  /*8280*/  I2IP.S8.S32.SAT R35, R45, R44, R35 ;  /* 0x0000002c2d237239 */ /* 0x000fe40000001423 */
[----:B------:R-:W-:Y:S02]  /*8290*/  I2IP.S8.S32.SAT R50, R55, R50, RZ ;  /* 0x0000003237327239 */ /* 0x000fe400000014ff */
[----:B------:R-:W-:Y:S01]  /*82a0*/  I2IP.S8.S32.SAT R54, R59, R54, RZ ;  /* 0x000000363b367239 */ /* 0x000fe200000014ff */
[----:B------:R1:W-:Y:S01]  /*82b0*/  STS.128 [R171+0xa200], R32 ;  /* 0x00a20020ab007388 */ /* 0x0003e20000000c00 */
[----:B------:R-:W-:Y:S02]  /*82c0*/  I2IP.S8.S32.SAT R58, R63, R58, RZ ;  /* 0x0000003a3f3a7239 */ /* 0x000fe400000014ff */
[----:B------:R-:W-:Y:S02]  /*82d0*/  I2IP.S8.S32.SAT R62, R67, R62, RZ ;  /* 0x0000003e433e7239 */ /* 0x000fe400000014ff */
[----:B------:R-:W-:Y:S02]  /*82e0*/  I2IP.S8.S32.SAT R48, R49, R48, R50 ;  /* 0x0000003031307239 */ /* 0x000fe40000001432 */
[----:B------:R-:W-:Y:S02]  /*82f0*/  I2IP.S8.S32.SAT R49, R53, R52, R54 ;  /* 0x0000003435317239 */ /* 0x000fe40000001436 */
[----:B------:R-:W-:Y:S02]  /*8300*/  I2IP.S8.S32.SAT R50, R57, R56, R58 ;  /* 0x0000003839327239 */ /* 0x000fe4000000143a */
[----:B------:R-:W-:Y:S02]  /*8310*/  I2IP.S8.S32.SAT R51, R61, R60, R62 ;  /* 0x0000003c3d337239 */ /* 0x000fe4000000143e */
[----:B------:R-:W-:Y:S02]  /*8320*/  LEA R0, R160, UR49, 0x3 ;  /* 0x00000031a0007c11 */ /* 0x000fe4000f8e18ff */
[----:B------:R-:W-:Y:S01]  /*8330*/  @P6 SHF.L.U32 R3, R159, 0x1f, RZ ;  /* 0x0000001f9f036819 */ /* 0x000fe200000006ff */
        /* <DEDUP_REMOVED lines=9> */
[----:B------:R-:W-:Y:S02]  /*83d0*/  UIADD3 UR8, UP0, UPT, UR52, 0x680, URZ ;  /* 0x0000068034087890 */ /* 0x000fe4000ff1e0ff */
[----:B------:R-:W-:Y:S02]  /*83e0*/  UIADD3 UR5, UPT, UPT, UR41, 0x40, URZ ;  /* 0x0000004029057890 */ /* 0x000fe4000fffe0ff */
[----:B------:R-:W-:Y:S02]  /*83f0*/  UIADD3 UR4, UPT, UPT, UR49, 0xa200, URZ ;  /* 0x0000a20031047890 */ /* 0x000fe4000fffe0ff */
[----:B------:R-:W-:Y:S01]  /*8400*/  UIADD3.X UR9, UPT, UPT, URZ, UR53, URZ, UP0, !UPT ;  /* 0x00000035ff097290 */ /* 0x000fe200087fe4ff */
[----:B------:R-:W-:Y:S01]  /*8410*/  UMOV UR6, UR42 ;  /* 0x0000002a00067c82 */ /* 0x000fe20008000000 */
[----:B------:R-:W-:Y:S07]  /*8420*/  UMOV UR7, UR36 ;  /* 0x0000002400077c82 */ /* 0x000fee0008000000 */
[----:B------:R2:W-:Y:S01]  /*8430*/  UTMASTG.3D [UR4], [UR8] ;  /* 0x00000004080073b5 */ /* 0x0005e20008010000 */
[----:B------:R0:W-:Y:S01]  /*8440*/  UTMACMDFLUSH ;  /* 0x00000000000079b7 */ /* 0x0001e20000000000 */
[----:B--2---:R-:W-:Y:S04]  /*8450*/  DEPBAR.LE SB0, 0x1 ;  /* 0x000080400000791a */ /* 0x004fe80000000000 */
.L_x_108:
[----:B------:R-:W-:Y:S05]  /*8460*/  BSYNC.RECONVERGENT B0 ;  /* 0x0000000000007941 */ /* 0x000fea0003800200 */
.L_x_107:
        /* <DEDUP_REMOVED lines=16> */
.L_x_112:
[----:B------:R-:W-:Y:S05]  /*8570*/  BSYNC B0 ;  /* 0x0000000000007941 */ /* 0x000fea0003800000 */
.L_x_111:
        /* <DEDUP_REMOVED lines=19> */
[----:B--234-:R-:W-:Y:S02]  /*86b0*/  LOP3.LUT R159, R159, R0, RZ, 0x3c, !PT ;  /* 0x000000009f9f7212 */ /* 0x01cfe400078e3cff */
.L_x_110:
[----:B------:R-:W-:Y:S05]  /*86c0*/  BSYNC B1 ;  /* 0x0000000000017941 */ /* 0x000fea0003800000 */
.L_x_109:
[----:B------:R-:W-:Y:S05]  /*86d0*/  VIADD R3, R80, 0x80 ;  /* 0x0000008050037836 */ /* 0x000fea0000000000 */
        /* <DEDUP_REMOVED lines=9> */
[----:B------:R-:W3:Y:S01]  /*8770*/  LDCU.64 UR6, c[0x4][0x80] ;  /* 0x01001000ff0677ac */ /* 0x000ee20008000a00 */
[----:B------:R-:W4:Y:S01]  /*8780*/  LDC.64 R2, c[0x4][R3] ;  /* 0x0100000003027b82 */ /* 0x000f220000000a00 */
[----:B------:R-:W5:Y:S01]  /*8790*/  LDCU.64 UR4, c[0x4][0x18] ;  /* 0x01000300ff0477ac */ /* 0x000f620008000a00 */
[----:B--2---:R-:W-:Y:S01]  /*87a0*/  MOV R5, UR9 ;  /* 0x0000000900057c02 */ /* 0x004fe20008000f00 */
[----:B------:R-:W-:Y:S01]  /*87b0*/  IMAD.U32 R4, RZ, RZ, UR8 ;  /* 0x00000008ff047e24 */ /* 0x000fe2000f8e00ff */
[----:B---3--:R-:W-:Y:S01]  /*87c0*/  MOV R7, UR7 ;  /* 0x0000000700077c02 */ /* 0x008fe20008000f00 */
[----:B------:R-:W-:Y:S01]  /*87d0*/  IMAD.U32 R6, RZ, RZ, UR6 ;  /* 0x00000006ff067e24 */ /* 0x000fe2000f8e00ff */
[----:B-----5:R-:W-:Y:S01]  /*87e0*/  MOV R11, UR5 ;  /* 0x00000005000b7c02 */ /* 0x020fe20008000f00 */
[----:B------:R-:W-:Y:S02]  /*87f0*/  IMAD.U32 R10, RZ, RZ, UR4 ;  /* 0x00000004ff0a7e24 */ /* 0x000fe4000f8e00ff */
[----:B------:R-:W-:Y:S07]  /*8800*/  LEPC R20, `(.L_x_114) ;  /* 0x000000001014794e */ /* 0x000fee0000000000 */
[----:B-1--4-:R-:W-:Y:S05]  /*8810*/  CALL.ABS.NOINC R2 ;  /* 0x0000000002007343 */ /* 0x012fea0003c00000 */
.L_x_114:
[----:B------:R-:W-:Y:S05]  /*8820*/  WARPSYNC.ALL ;  /* 0x0000000000007948 */ /* 0x000fea0003800000 */
[----:B------:R-:W-:Y:S01]  /*8830*/  R2UR UR4, R80 ;  /* 0x00000000500472ca */ /* 0x000fe200000e0000 */
[----:B------:R-:W-:Y:S01]  /*8840*/  BSSY.RECONVERGENT B0, `(.L_x_115) ;  /* 0x000011f000007945 */ /* 0x000fe20003800200 */
[C---:B------:R-:W-:Y:S02]  /*8850*/  PRMT R81, R100.reuse, 0x8880, RZ ;  /* 0x0000888064517816 */ /* 0x040fe400000000ff */
[C---:B-1----:R-:W-:Y:S02]  /*8860*/  SHF.L.U32 R84, R100.reuse, 0x8, RZ ;  /* 0x0000000864547819 */ /* 0x042fe400000006ff */
[----:B------:R-:W-:Y:S02]  /*8870*/  SHF.L.U32 R83, R100, 0x10, RZ ;  /* 0x0000001064537819 */ /* 0x000fe400000006ff */
[----:B------:R-:W-:Y:S02]  /*8880*/  SHF.R.S32.HI R84, RZ, 0x18, R84 ;  /* 0x00000018ff547819 */ /* 0x000fe40000011454 */
[----:B------:R-:W-:Y:S02]  /*8890*/  SHF.R.S32.HI R83, RZ, 0x18, R83 ;  /* 0x00000018ff537819 */ /* 0x000fe40000011453 */
[----:B------:R-:W-:Y:S01]  /*88a0*/  ISETP.NE.AND P0, PT, R167, RZ, PT ;  /* 0x000000ffa700720c */ /* 0x000fe20003f05270 */
[----:B------:R-:W1:Y:S01]  /*88b0*/  LDTM.x64 R4, tmem[UR4+0x80] ;  /* 0x00008004000479ee */ /* 0x000e620008340000 */
[----:B------:R-:W-:Y:S01]  /*88c0*/  ISETP.NE.AND P6, PT, R117, RZ, PT ;  /* 0x000000ff7500720c */ /* 0x000fe20003fc5270 */
[C---:B-1----:R-:W-:Y:S02]  /*88d0*/  IMAD R0, R78.reuse, R4, RZ ;  /* 0x000000044e007224 */ /* 0x042fe400078e02ff */
        /* <DEDUP_REMOVED lines=141> */
[C---:B------:R-:W-:Y:S01]  /*91b0*/  PRMT R3, R92.reuse, 0x8880, RZ ;  /* 0x000088805c037816 */ /* 0x040fe200000000ff */
        /* <DEDUP_REMOVED lines=124> */
[----:B------:R-:W-:Y:S02]  /*9980*/  UIADD3 UR8, UP0, UPT, UR52, 0x680, URZ ;  /* 0x0000068034087890 */ /* 0x000fe4000ff1e0ff */
[----:B------:R-:W-:Y:S02]  /*9990*/  UIADD3 UR5, UPT, UPT, UR41, 0x80, URZ ;  /* 0x0000008029057890 */ /* 0x000fe4000fffe0ff */
[----:B------:R-:W-:Y:S01]  /*99a0*/  MOV R166, UR10 ;  /* 0x0000000a00a67c02 */ /* 0x000fe20008000f00 */
[----:B------:R-:W-:Y:S01]  /*99b0*/  UIADD3.X UR9, UPT, UPT, URZ, UR53, URZ, UP0, !UPT ;  /* 0x00000035ff097290 */ /* 0x000fe200087fe4ff */
[----:B------:R-:W-:Y:S02]  /*99c0*/  UMOV UR6, UR42 ;  /* 0x0000002a00067c82 */ /* 0x000fe40008000000 */
[----:B------:R-:W-:Y:S01]  /*99d0*/  R2UR UR4, R166 ;  /* 0x00000000a60472ca */ /* 0x000fe200000e0000 */
[----:B------:R-:W-:Y:S11]  /*99e0*/  UMOV UR7, UR36 ;  /* 0x0000002400077c82 */ /* 0x000ff60008000000 */
[----:B------:R-:W-:Y:S01]  /*99f0*/  @!UPT UIADD3 URZ, UPT, UPT, URZ, URZ, URZ ;  /* 0x000000fffffff290 */ /* 0x000fe2000fffe0ff */
[----:B------:R2:W-:Y:S01]  /*9a00*/  UTMASTG.3D [UR4], [UR8] ;  /* 0x00000004080073b5 */ /* 0x0005e20008010000 */
[----:B------:R0:W-:Y:S01]  /*9a10*/  UTMACMDFLUSH ;  /* 0x00000000000079b7 */ /* 0x0001e20000000000 */
[----:B--2---:R-:W-:Y:S04]  /*9a20*/  DEPBAR.LE SB0, 0x1 ;  /* 0x000080400000791a */ /* 0x004fe80000000000 */
.L_x_116:
[----:B------:R-:W-:Y:S05]  /*9a30*/  BSYNC.RECONVERGENT B0 ;  /* 0x0000000000007941 */ /* 0x000fea0003800200 */
.L_x_115:
        /* <DEDUP_REMOVED lines=16> */
.L_x_120:
[----:B------:R-:W-:Y:S05]  /*9b40*/  BSYNC B0 ;  /* 0x0000000000007941 */ /* 0x000fea0003800000 */
.L_x_119:
        /* <DEDUP_REMOVED lines=20> */
.L_x_118:
[----:B------:R-:W-:Y:S05]  /*9c90*/  BSYNC B1 ;  /* 0x0000000000017941 */ /* 0x000fea0003800000 */
.L_x_117:
        /* <DEDUP_REMOVED lines=21> */
.L_x_122:
[----:B------:R-:W-:Y:S01]  /*9df0*/  ISETP.NE.AND P0, PT, R167, RZ, PT ;  /* 0x000000ffa700720c */ /* 0x000fe20003f05270 */
[----:B------:R-:W-:Y:S05]  /*9e00*/  WARPSYNC.ALL ;  /* 0x0000000000007948 */ /* 0x000fea0003800000 */
[----:B------:R-:W-:Y:S01]  /*9e10*/  IMAD.U32 R140, R102, 0x10000, RZ ;  /* 0x00010000668c7824 */ /* 0x000fe200078e00ff */
[----:B------:R-:W-:Y:S01]  /*9e20*/  R2UR UR4, R80 ;  /* 0x00000000500472ca */ /* 0x000fe200000e0000 */
[----:B------:R-:W-:Y:S01]  /*9e30*/  IMAD.U32 R134, R88, 0x10000, RZ ;  /* 0x0001000058867824 */ /* 0x000fe200078e00ff */
[C---:B------:R-:W-:Y:S01]  /*9e40*/  SHF.L.U32 R0, R100.reuse, 0x10, RZ ;  /* 0x0000001064007819 */ /* 0x040fe200000006ff */
[----:B-1----:R-:W-:Y:S01]  /*9e50*/  IMAD.U32 R119, R93, 0x10000, RZ ;  /* 0x000100005d777824 */ /* 0x002fe200078e00ff */
[----:B------:R-:W-:Y:S01]  /*9e60*/  PRMT R3, R100, 0x8880, RZ ;  /* 0x0000888064037816 */ /* 0x000fe200000000ff */
[----:B------:R-:W-:Y:S01]  /*9e70*/  IMAD.U32 R104, R98, 0x10000, RZ ;  /* 0x0001000062687824 */ /* 0x000fe200078e00ff */
[----:B------:R-:W-:Y:S01]  /*9e80*/  SHF.L.U32 R81, R100, 0x8, RZ ;  /* 0x0000000864517819 */ /* 0x000fe200000006ff */
[----:B------:R-:W-:Y:S01]  /*9e90*/  IMAD.SHL.U32 R127, R90, 0x100, RZ ;  /* 0x000001005a7f7824 */ /* 0x000fe200078e00ff */
[----:B------:R-:W-:Y:S01]  /*9ea0*/  SHF.R.S32.HI R0, RZ, 0x18, R0 ;  /* 0x00000018ff007819 */ /* 0x000fe20000011400 */
[----:B------:R-:W-:Y:S01]  /*9eb0*/  IMAD.SHL.U32 R112, R95, 0x100, RZ ;  /* 0x000001005f707824 */ /* 0x000fe200078e00ff */
[----:B------:R-:W-:Y:S01]  /*9ec0*/  SHF.R.S32.HI R81, RZ, 0x18, R81 ;  /* 0x00000018ff517819 */ /* 0x000fe20000011451 */
[----:B------:R-:W-:Y:S01]  /*9ed0*/  BSSY.RECONVERGENT B0, `(.L_x_123) ;  /* 0x0000121000007945 */ /* 0x000fe20003800200 */
[----:B------:R-:W-:Y:S01]  /*9ee0*/  SHF.R.S32.HI R2, RZ, 0x18, R100 ;  /* 0x00000018ff027819 */ /* 0x000fe20000011464 */
[----:B------:R-:W1:Y:S01]  /*9ef0*/  LDTM.x64 R4, tmem[UR4+0xc0] ;  /* 0x0000c004000479ee */ /* 0x000e620008340000 */
[----:B------:R-:W-:Y:S01]  /*9f00*/  NOP ;  /* 0x0000000000007918 */ /* 0x000fe20000000000 */
[----:B------:R-:W-:Y:S02]  /*9f10*/  SHF.R.S32.HI R84, RZ, 0x18, R101 ;  /* 0x00000018ff547819 */ /* 0x000fe40000011465 */
[----:B------:R-:W-:Y:S02]  /*9f20*/  SHF.R.S32.HI R85, RZ, 0x18, R102 ;  /* 0x00000018ff557819 */ /* 0x000fe40000011466 */
[----:B------:R-:W-:Y:S02]  /*9f30*/  SHF.R.S32.HI R86, RZ, 0x18, R103 ;  /* 0x00000018ff567819 */ /* 0x000fe40000011467 */
[----:B------:R-:W-:Y:S02]  /*9f40*/  SHF.R.S32.HI R87, RZ, 0x18, R88 ;  /* 0x00000018ff577819 */ /* 0x000fe40000011458 */
[----:B------:R-:W-:Y:S02]  /*9f50*/  R2UR UR5, R108 ;  /* 0x000000006c0572ca */ /* 0x000fe400000e0000 */
[C---:B------:R-:W-:Y:S02]  /*9f60*/  PRMT R143, R101.reuse, 0x8880, RZ ;  /* 0x00008880658f7816 */ /* 0x040fe400000000ff */
[----:B------:R-:W-:Y:S02]  /*9f70*/  SHF.L.U32 R83, R101, 0x10, RZ ;  /* 0x0000001065537819 */ /* 0x000fe400000006ff */
[----:B------:R-:W-:Y:S02]  /*9f80*/  PRMT R141, R102, 0x8880, RZ ;  /* 0x00008880668d7816 */ /* 0x000fe400000000ff */
[----:B------:R-:W-:Y:S02]  /*9f90*/  SHF.R.S32.HI R83, RZ, 0x18, R83 ;  /* 0x00000018ff537819 */ /* 0x000fe40000011453 */
[C---:B------:R-:W-:Y:S02]  /*9fa0*/  PRMT R138, R103.reuse, 0x8880, RZ ;  /* 0x00008880678a7816 */ /* 0x040fe400000000ff */
[----:B------:R-:W-:Y:S01]  /*9fb0*/  SHF.L.U32 R137, R103, 0x10, RZ ;  /* 0x0000001067897819 */ /* 0x000fe200000006ff */
[----:B------:R-:W-:Y:S01]  /*9fc0*/  UIADD3 UR5, UPT, UPT, UR5, 0xf0, URZ ;  /* 0x000000f005057890 */ /* 0x000fe2000fffe0ff */
[----:B-1----:R-:W-:Y:S01]  /*9fd0*/  IMAD R4, R78, R4, RZ ;  /* 0x000000044e047224 */ /* 0x002fe200078e02ff */
[----:B------:R-:W-:Y:S01]  /*9fe0*/  PRMT R135, R88, 0x8880, RZ ;  /* 0x0000888058877816 */ /* 0x000fe200000000ff */
[C---:B------:R-:W-:Y:S01]  /*9ff0*/  IMAD R5, R78.reuse, R5, RZ ;  /* 0x000000054e057224 */ /* 0x040fe200078e02ff */
[----:B------:R-:W-:Y:S01]  /*a000*/  UPRMT UR5, UR37, 0x654, UR5 ;  /* 0x0000065425057896 */ /* 0x000fe20008000005 */
[----:B------:R-:W-:Y:S01]  /*a010*/  IMAD R4, R3, R82, R4 ;  /* 0x0000005203047224 */ /* 0x000fe200078e0204 */
[C---:B------:R-:W-:Y:S01]  /*a020*/  PRMT R132, R89.reuse, 0x8880, RZ ;  /* 0x0000888059847816 */ /* 0x040fe200000000ff */
[----:B------:R-:W-:Y:S01]  /*a030*/  IMAD R6, R78, R6, RZ ;  /* 0x000000064e067224 */ /* 0x000fe200078e02ff */
[----:B------:R-:W-:Y:S01]  /*a040*/  SHF.L.U32 R131, R89, 0x10, RZ ;  /* 0x0000001059837819 */ /* 0x000fe200000006ff */
[----:B------:R-:W-:Y:S01]  /*a050*/  IMAD R5, R0, R82, R5 ;  /* 0x0000005200057224 */ /* 0x000fe200078e0205 */
[----:B------:R-:W-:Y:S01]  /*a060*/  PRMT R129, R90, 0x8880, RZ ;  /* 0x000088805a817816 */ /* 0x000fe200000000ff */
[----:B------:R-:W-:Y:S01]  /*a070*/  IMAD R0, R78, R16, RZ ;  /* 0x000000104e007224 */ /* 0x000fe200078e02ff */
[----:B------:R-:W-:Y:S01]  /*a080*/  SHF.L.U32 R128, R90, 0x10, RZ ;  /* 0x000000105a807819 */ /* 0x000fe200000006ff */
[C---:B------:R-:W-:Y:S01]  /*a090*/  IMAD R7, R78.reuse, R7, RZ ;  /* 0x000000074e077224 */ /* 0x040fe200078e02ff */
[----:B------:R-:W-:Y:S01]  /*a0a0*/  SYNCS.ARRIVE.TRANS64.RED.A1T0 RZ, [UR5], RZ ;  /* 0x000000ffffff79a7 */ /* 0x000fe20008100405 */
[C---:B------:R-:W-:Y:S01]  /*a0b0*/  IMAD R16, R78.reuse, R20, RZ ;  /* 0x000000144e107224 */ /* 0x040fe200078e02ff */
[C---:B------:R-:W-:Y:S01]  /*a0c0*/  PRMT R126, R91.reuse, 0x8880, RZ ;  /* 0x000088805b7e7816 */ /* 0x040fe200000000ff */
[C---:B------:R-:W-:Y:S01]  /*a0d0*/  IMAD R20, R78.reuse, R24, RZ ;  /* 0x000000184e147224 */ /* 0x040fe200078e02ff */
[----:B------:R-:W-:Y:S01]  /*a0e0*/  SHF.L.U32 R125, R91, 0x10, RZ ;  /* 0x000000105b7d7819 */ /* 0x000fe200000006ff */
[----:B------:R-:W-:Y:S01]  /*a0f0*/  IMAD R6, R81, R82, R6 ;  /* 0x0000005251067224 */ /* 0x000fe200078e0206 */
[----:B------:R-:W-:Y:S01]  /*a100*/  MOV R81, R143 ;  /* 0x0000008f00517202 */ /* 0x000fe20000000f00 */
[----:B------:R-:W-:Y:S01]  /*a110*/  IMAD R24, R78, R28, RZ ;  /* 0x0000001c4e187224 */ /* 0x000fe200078e02ff */
[----:B------:R-:W-:Y:S01]  /*a120*/  PRMT R123, R92, 0x8880, RZ ;  /* 0x000088805c7b7816 */ /* 0x000fe200000000ff */
[----:B------:R-:W-:Y:S01]  /*a130*/  IMAD R28, R78, R32, RZ ;  /* 0x000000204e1c7224 */ /* 0x000fe200078e02ff */
[----:B------:R-:W-:Y:S01]  /*a140*/  SHF.L.U32 R122, R92, 0x10, RZ ;  /* 0x000000105c7a7819 */ /* 0x000fe200000006ff */
[----:B------:R-:W-:Y:S01]  /*a150*/  IMAD R7, R2, R82, R7 ;  /* 0x0000005202077224 */ /* 0x000fe200078e0207 */
[----:B------:R-:W-:Y:S01]  /*a160*/  PRMT R120, R93, 0x8880, RZ ;  /* 0x000088805d787816 */ /* 0x000fe200000000ff */
[----:B------:R-:W-:Y:S01]  /*a170*/  IMAD R32, R78, R36, RZ ;  /* 0x000000244e207224 */ /* 0x000fe200078e02ff */
[----:B------:R-:W-:Y:S01]  /*a180*/  PRMT R117, R94, 0x8880, RZ ;  /* 0x000088805e757816 */ /* 0x000fe200000000ff */
[----:B------:R-:W-:Y:S01]  /*a190*/  IMAD R2, R78, R17, RZ ;  /* 0x000000114e027224 */ /* 0x000fe200078e02ff */
[----:B------:R-:W-:Y:S01]  /*a1a0*/  SHF.L.U32 R116, R94, 0x10, RZ ;  /* 0x000000105e747819 */ /* 0x000fe200000006ff */
[----:B------:R-:W-:Y:S01]  /*a1b0*/  IMAD R36, R78, R40, RZ ;  /* 0x000000284e247224 */ /* 0x000fe200078e02ff */
[----:B------:R-:W-:Y:S01]  /*a1c0*/  SHF.L.U32 R115, R94, 0x8, RZ ;  /* 0x000000085e737819 */ /* 0x000fe200000006ff */
[C---:B------:R-:W-:Y:S01]  /*a1d0*/  IMAD R17, R78.reuse, R21, RZ ;  /* 0x000000154e117224 */ /* 0x040fe200078e02ff */
[C---:B------:R-:W-:Y:S01]  /*a1e0*/  PRMT R114, R95.reuse, 0x8880, RZ ;  /* 0x000088805f727816 */ /* 0x040fe200000000ff */
[C---:B------:R-:W-:Y:S01]  /*a1f0*/  IMAD R40, R78.reuse, R44, RZ ;  /* 0x0000002c4e287224 */ /* 0x040fe200078e02ff */
[----:B------:R-:W-:Y:S01]  /*a200*/  SHF.L.U32 R113, R95, 0x10, RZ ;  /* 0x000000105f717819 */ /* 0x000fe200000006ff */
[----:B------:R-:W-:Y:S01]  /*a210*/  IMAD R21, R78, R25, RZ ;  /* 0x000000194e157224 */ /* 0x000fe200078e02ff */
[----:B------:R-:W-:Y:S01]  /*a220*/  PRMT R111, R96, 0x8880, RZ ;  /* 0x00008880606f7816 */ /* 0x000fe200000000ff */
        /* <DEDUP_REMOVED lines=8> */
[C---:B------:R-:W-:Y:S01]  /*a2b0*/  IMAD R52, R78.reuse, R56, RZ ;  /* 0x000000384e347224 */ /* 0x040fe200078e02ff */
[----:B------:R-:W-:Y:S01]  /*a2c0*/  SHF.L.U32 R142, R101, 0x8, RZ ;  /* 0x00000008658e7819 */ /* 0x000fe200000006ff */
[C---:B------:R-:W-:Y:S01]  /*a2d0*/  IMAD R8, R78.reuse, R8, RZ ;  /* 0x000000084e087224 */ /* 0x040fe200078e02ff */
[C---:B------:R-:W-:Y:S01]  /*a2e0*/  SHF.L.U32 R101, R99.reuse, 0x10, RZ ;  /* 0x0000001063657819 */ /* 0x040fe200000006ff */
[----:B------:R-:W-:Y:S01]  /*a2f0*/  IMAD R33, R78, R37, RZ ;  /* 0x000000254e217224 */ /* 0x000fe200078e02ff */
[----:B------:R-:W-:Y:S01]  /*a300*/  SHF.L.U32 R139, R102, 0x8, RZ ;  /* 0x00000008668b7819 */ /* 0x000fe200000006ff */
[C---:B------:R-:W-:Y:S01]  /*a310*/  IMAD R56, R78.reuse, R60, RZ ;  /* 0x0000003c4e387224 */ /* 0x040fe200078e02ff */
[----:B------:R-:W-:Y:S01]  /*a320*/  PRMT R102, R99, 0x8880, RZ ;  /* 0x0000888063667816 */ /* 0x000fe200000000ff */
[C---:B------:R-:W-:Y:S01]  /*a330*/  IMAD R37, R78.reuse, R41, RZ ;  /* 0x000000294e257224 */ /* 0x040fe200078e02ff */
[----:B------:R-:W-:Y:S01]  /*a340*/  SHF.L.U32 R136, R103, 0x8, RZ ;  /* 0x0000000867887819 */ /* 0x000fe200000006ff */
[C---:B------:R-:W-:Y:S01]  /*a350*/  IMAD R60, R78.reuse, R64, RZ ;  /* 0x000000404e3c7224 */ /* 0x040fe200078e02ff */
[----:B------:R-:W-:Y:S01]  /*a360*/  I2IP.S8.S32.SAT R64, R7, R6, RZ ;  /* 0x0000000607407239 */ /* 0x000fe200000014ff */
[C---:B------:R-:W-:Y:S01]  /*a370*/  IMAD R9, R78.reuse, R9, RZ ;  /* 0x000000094e097224 */ /* 0x040fe200078e02ff */
[----:B------:R-:W-:Y:S01]  /*a380*/  SHF.R.S32.HI R6, RZ, 0x18, R140 ;  /* 0x00000018ff067819 */ /* 0x000fe2000001148c */
[C---:B------:R-:W-:Y:S01]  /*a390*/  IMAD R41, R78.reuse, R45, RZ ;  /* 0x0000002d4e297224 */ /* 0x040fe200078e02ff */
[----:B------:R-:W-:Y:S01]  /*a3a0*/  SHF.R.S32.HI R7, RZ, 0x18, R142 ;  /* 0x00000018ff077819 */ /* 0x000fe2000001148e */
[----:B------:R-:W-:Y:S01]  /*a3b0*/  IMAD R45, R78, R49, RZ ;  /* 0x000000314e2d7224 */ /* 0x000fe200078e02ff */
[----:B------:R-:W-:Y:S01]  /*a3c0*/  SHF.L.U32 R133, R88, 0x8, RZ ;  /* 0x0000000858857819 */ /* 0x000fe200000006ff */
[C---:B------:R-:W-:Y:S01]  /*a3d0*/  IMAD R10, R78.reuse, R10, RZ ;  /* 0x0000000a4e0a7224 */ /* 0x040fe200078e02ff */
[----:B------:R-:W-:Y:S01]  /*a3e0*/  SHF.R.S32.HI R88, RZ, 0x18, R89 ;  /* 0x00000018ff587819 */ /* 0x000fe20000011459 */
[C---:B------:R-:W-:Y:S01]  /*a3f0*/  IMAD R49, R78.reuse, R53, RZ ;  /* 0x000000354e317224 */ /* 0x040fe200078e02ff */
[----:B------:R-:W-:Y:S01]  /*a400*/  SHF.L.U32 R130, R89, 0x8, RZ ;  /* 0x0000000859827819 */ /* 0x000fe200000006ff */
[-C--:B------:R-:W-:Y:S01]  /*a410*/  IMAD R8, R81, R82.reuse, R8 ;  /* 0x0000005251087224 */ /* 0x080fe200078e0208 */
[----:B------:R-:W-:Y:S01]  /*a420*/  SHF.R.S32.HI R81, RZ, 0x18, R139 ;  /* 0x00000018ff517819 */ /* 0x000fe2000001148b */
[C---:B------:R-:W-:Y:S01]  /*a430*/  IMAD R53, R78.reuse, R57, RZ ;  /* 0x000000394e357224 */ /* 0x040fe200078e02ff */
[----:B------:R-:W-:Y:S01]  /*a440*/  SHF.R.S32.HI R89, RZ, 0x18, R90 ;  /* 0x00000018ff597819 */ /* 0x000fe2000001145a */
[C---:B------:R-:W-:Y:S01]  /*a450*/  IMAD R11, R78.reuse, R11, RZ ;  /* 0x0000000b4e0b7224 */ /* 0x040fe200078e02ff */
[----:B------:R-:W-:Y:S01]  /*a460*/  SHF.R.S32.HI R90, RZ, 0x18, R91 ;  /* 0x00000018ff5a7819 */ /* 0x000fe2000001145b */
[C---:B------:R-:W-:Y:S01]  /*a470*/  IMAD R57, R78.reuse, R61, RZ ;  /* 0x0000003d4e397224 */ /* 0x040fe200078e02ff */
[----:B------:R-:W-:Y:S01]  /*a480*/  SHF.L.U32 R124, R91, 0x8, RZ ;  /* 0x000000085b7c7819 */ /* 0x000fe200000006ff */
[----:B------:R-:W-:Y:S01]  /*a490*/  IMAD R9, R83, R82, R9 ;  /* 0x0000005253097224 */ /* 0x000fe200078e0209 */
[----:B------:R-:W-:Y:S01]  /*a4a0*/  SHF.R.S32.HI R91, RZ, 0x18, R92 ;  /* 0x00000018ff5b7819 */ /* 0x000fe2000001145c */
[----:B------:R-:W-:Y:S01]  /*a4b0*/  IMAD R61, R78, R65, RZ ;  /* 0x000000414e3d7224 */ /* 0x000fe200078e02ff */
[----:B------:R-:W-:Y:S01]  /*a4c0*/  SHF.L.U32 R121, R92, 0x8, RZ ;  /* 0x000000085c797819 */ /* 0x000fe200000006ff */
[C---:B------:R-:W-:Y:S01]  /*a4d0*/  IMAD R12, R78.reuse, R12, RZ ;  /* 0x0000000c4e0c7224 */ /* 0x040fe200078e02ff */
[----:B------:R-:W-:Y:S01]  /*a4e0*/  SHF.R.S32.HI R92, RZ, 0x18, R93 ;  /* 0x00000018ff5c7819 */ /* 0x000fe2000001145d */
[----:B------:R-:W-:Y:S01]  /*a4f0*/  IMAD.MOV.U32 R65, RZ, RZ, R141 ;  /* 0x000000ffff417224 */ /* 0x000fe200078e008d */
[----:B------:R-:W-:Y:S01]  /*a500*/  SHF.L.U32 R118, R93, 0x8, RZ ;  /* 0x000000085d767819 */ /* 0x000fe200000006ff */
[----:B------:R-:W-:Y:S01]  /*a510*/  IMAD R10, R7, R82, R10 ;  /* 0x00000052070a7224 */ /* 0x000fe200078e020a */
[----:B------:R-:W-:Y:S01]  /*a520*/  MOV R7, R138 ;  /* 0x0000008a00077202 */ /* 0x000fe20000000f00 */
[----:B------:R-:W-:Y:S01]  /*a530*/  IMAD R13, R78, R13, RZ ;  /* 0x0000000d4e0d7224 */ /* 0x000fe200078e02ff */
[----:B------:R-:W-:Y:S01]  /*a540*/  SHF.R.S32.HI R93, RZ, 0x18, R94 ;  /* 0x00000018ff5d7819 */ /* 0x000fe2000001145e */
[----:B------:R-:W-:Y:S01]  /*a550*/  IMAD R11, R84, R82, R11 ;  /* 0x00000052540b7224 */ /* 0x000fe200078e020b */
[----:B------:R-:W-:Y:S01]  /*a560*/  I2IP.S8.S32.SAT R84, R5, R4, R64 ;  /* 0x0000000405547239 */ /* 0x000fe20000001440 */
[C---:B------:R-:W-:Y:S01]  /*a570*/  IMAD R14, R78.reuse, R14, RZ ;  /* 0x0000000e4e0e7224 */ /* 0x040fe200078e02ff */
[----:B------:R-:W-:Y:S01]  /*a580*/  SHF.R.S32.HI R5, RZ, 0x18, R137 ;  /* 0x00000018ff057819 */ /* 0x000fe20000011489 */
[----:B------:R-:W-:Y:S01]  /*a590*/  IMAD R12, R65, R82, R12 ;  /* 0x00000052410c7224 */ /* 0x000fe200078e020c */
[----:B------:R-:W-:Y:S01]  /*a5a0*/  I2IP.S8.S32.SAT R10, R11, R10, RZ ;  /* 0x0000000a0b0a7239 */ /* 0x000fe200000014ff */
[----:B------:R-:W-:Y:S01]  /*a5b0*/  IMAD R15, R78, R15, RZ ;  /* 0x0000000f4e0f7224 */ /* 0x000fe200078e02ff */
[----:B------:R-:W-:Y:S01]  /*a5c0*/  SHF.R.S32.HI R94, RZ, 0x18, R95 ;  /* 0x00000018ff5e7819 */ /* 0x000fe2000001145f */
[-C--:B------:R-:W-:Y:S01]  /*a5d0*/  IMAD R13, R6, R82.reuse, R13 ;  /* 0x00000052060d7224 */ /* 0x080fe200078e020d */
[----:B------:R-:W-:Y:S01]  /*a5e0*/  SHF.R.S32.HI R6, RZ, 0x18, R134 ;  /* 0x00000018ff067819 */ /* 0x000fe20000011486 */
[-C--:B------:R-:W-:Y:S01]  /*a5f0*/  IMAD R14, R81, R82.reuse, R14 ;  /* 0x00000052510e7224 */ /* 0x080fe200078e020e */
        /* <DEDUP_REMOVED lines=10> */
[----:B------:R-:W-:Y:S01]  /*a6a0*/  MOV R5, R135 ;  /* 0x0000008700057202 */ /* 0x000fe20000000f00 */
[-C--:B------:R-:W-:Y:S01]  /*a6b0*/  IMAD R3, R4, R82.reuse, R3 ;  /* 0x0000005204037224 */ /* 0x080fe200078e0203 */
[----:B------:R-:W-:Y:S01]  /*a6c0*/  SHF.R.S32.HI R4, RZ, 0x18, R131 ;  /* 0x00000018ff047819 */ /* 0x000fe20000011483 */
[----:B------:R-:W-:Y:S01]  /*a6d0*/  IMAD R19, R86, R82, R19 ;  /* 0x0000005256137224 */ /* 0x000fe200078e0213 */
[----:B------:R-:W-:Y:S01]  /*a6e0*/  I2IP.S8.S32.SAT R86, R13, R12, R14 ;  /* 0x0000000c0d567239 */ /* 0x000fe2000000140e */
[----:B------:R-:W-:Y:S01]  /*a6f0*/  IMAD R18, R78, R22, RZ ;  /* 0x000000164e127224 */ /* 0x000fe200078e02ff */
[----:B------:R-:W-:Y:S01]  /*a700*/  SHF.L.U32 R109, R96, 0x8, RZ ;  /* 0x00000008606d7819 */ /* 0x000fe200000006ff */
[----:B------:R-:W-:Y:S01]  /*a710*/  IMAD R16, R5, R82, R16 ;  /* 0x0000005205107224 */ /* 0x000fe200078e0210 */
[----:B------:R-:W-:Y:S01]  /*a720*/  I2IP.S8.S32.SAT R19, R19, R3, RZ ;  /* 0x0000000313137239 */ /* 0x000fe200000014ff */
[----:B------:R-:W-:Y:S01]  /*a730*/  IMAD R23, R78, R23, RZ ;  /* 0x000000174e177224 */ /* 0x000fe200078e02ff */
[----:B------:R-:W-:Y:S01]  /*a740*/  MOV R3, R132 ;  /* 0x0000008400037202 */ /* 0x000fe20000000f00 */
[-C--:B------:R-:W-:Y:S01]  /*a750*/  IMAD R17, R6, R82.reuse, R17 ;  /* 0x0000005206117224 */ /* 0x080fe200078e0211 */
[----:B------:R-:W-:Y:S01]  /*a760*/  MOV R5, R129 ;  /* 0x0000008100057202 */ /* 0x000fe20000000f00 */
[-C--:B------:R-:W-:Y:S01]  /*a770*/  IMAD R18, R7, R82.reuse, R18 ;  /* 0x0000005207127224 */ /* 0x080fe200078e0212 */
[----:B------:R-:W-:Y:S01]  /*a780*/  SHF.R.S32.HI R7, RZ, 0x18, R127 ;  /* 0x00000018ff077819 */ /* 0x000fe2000001147f */
[----:B------:R-:W-:Y:S01]  /*a790*/  IMAD R23, R87, R82, R23 ;  /* 0x0000005257177224 */ /* 0x000fe200078e0217 */
[----:B------:R-:W-:Y:S01]  /*a7a0*/  I2IP.S8.S32.SAT R87, R2, R0, R19 ;  /* 0x0000000002577239 */ /* 0x000fe20000001413 */
[----:B------:R-:W-:Y:S01]  /*a7b0*/  IMAD R20, R3, R82, R20 ;  /* 0x0000005203147224 */ /* 0x000fe200078e0214 */
[----:B------:R-:W-:Y:S01]  /*a7c0*/  SHF.R.S32.HI R3, RZ, 0x18, R130 ;  /* 0x00000018ff037819 */ /* 0x000fe20000011482 */
[C---:B------:R-:W-:Y:S01]  /*a7d0*/  IMAD R22, R78.reuse, R26, RZ ;  /* 0x0000001a4e167224 */ /* 0x040fe200078e02ff */
[----:B------:R-:W-:Y:S01]  /*a7e0*/  I2IP.S8.S32.SAT R18, R23, R18, RZ ;  /* 0x0000001217127239 */ /* 0x000fe200000014ff */
[----:B------:R-:W-:Y:S01]  /*a7f0*/  IMAD R27, R78, R27, RZ ;  /* 0x0000001b4e1b7224 */ /* 0x000fe200078e02ff */
[----:B------:R1:W-:Y:S01]  /*a800*/  STS.128 [R153+UR49+0xa200], R84 ;  /* 0x00a2005499007988 */ /* 0x0003e20008000c31 */
[----:B------:R-:W-:Y:S01]  /*a810*/  IMAD R21, R4, R82, R21 ;  /* 0x0000005204157224 */ /* 0x000fe200078e0215 */
[----:B------:R-:W-:Y:S01]  /*a820*/  I2IP.S8.S32.SAT R16, R17, R16, R18 ;  /* 0x0000001011107239 */ /* 0x000fe20000001412 */
[-C--:B------:R-:W-:Y:S01]  /*a830*/  IMAD R22, R3, R82.reuse, R22 ;  /* 0x0000005203167224 */ /* 0x080fe200078e0216 */
[----:B------:R-:W-:Y:S01]  /*a840*/  SHF.R.S32.HI R0, RZ, 0x18, R128 ;  /* 0x00000018ff007819 */ /* 0x000fe20000011480 */
[----:B------:R-:W-:Y:S01]  /*a850*/  IMAD R27, R88, R82, R27 ;  /* 0x00000052581b7224 */ /* 0x000fe200078e021b */
[----:B------:R-:W-:Y:S01]  /*a860*/  SHF.R.S32.HI R96, RZ, 0x18, R97 ;  /* 0x00000018ff607819 */ /* 0x000fe20000011461 */
[C---:B------:R-:W-:Y:S01]  /*a870*/  IMAD R26, R78.reuse, R30, RZ ;  /* 0x0000001e4e1a7224 */ /* 0x040fe200078e02ff */
[----:B------:R-:W-:Y:S01]  /*a880*/  SHF.L.U32 R106, R97, 0x8, RZ ;  /* 0x00000008616a7819 */ /* 0x000fe200000006ff */
[----:B------:R-:W-:Y:S01]  /*a890*/  IMAD R24, R5, R82, R24 ;  /* 0x0000005205187224 */ /* 0x000fe200078e0218 */
[----:B------:R-:W-:Y:S01]  /*a8a0*/  I2IP.S8.S32.SAT R17, R27, R22, RZ ;  /* 0x000000161b117239 */ /* 0x000fe200000014ff */
[----:B------:R-:W-:Y:S01]  /*a8b0*/  IMAD R31, R78, R31, RZ ;  /* 0x0000001f4e1f7224 */ /* 0x000fe200078e02ff */
[----:B------:R-:W-:Y:S01]  /*a8c0*/  SHF.R.S32.HI R5, RZ, 0x18, R124 ;  /* 0x00000018ff057819 */ /* 0x000fe2000001147c */
[----:B------:R-:W-:Y:S01]  /*a8d0*/  IMAD R25, R0, R82, R25 ;  /* 0x0000005200197224 */ /* 0x000fe200078e0219 */
[----:B------:R-:W-:Y:S01]  /*a8e0*/  I2IP.S8.S32.SAT R17, R21, R20, R17 ;  /* 0x0000001415117239 */ /* 0x000fe20000001411 */
[-C--:B------:R-:W-:Y:S01]  /*a8f0*/  IMAD R26, R7, R82.reuse, R26 ;  /* 0x00000052071a7224 */ /* 0x080fe200078e021a */
[----:B------:R-:W-:Y:S01]  /*a900*/  SHF.R.S32.HI R0, RZ, 0x18, R125 ;  /* 0x00000018ff007819 */ /* 0x000fe2000001147d */
[----:B------:R-:W-:Y:S01]  /*a910*/  IMAD.MOV.U32 R3, RZ, RZ, R126 ;  /* 0x000000ffff037224 */ /* 0x000fe200078e007e */
[----:B------:R-:W-:Y:S01]  /*a920*/  SHF.R.S32.HI R7, RZ, 0x18, R118 ;  /* 0x00000018ff077819 */ /* 0x000fe20000011476 */
[----:B------:R-:W-:Y:S01]  /*a930*/  IMAD R31, R89, R82, R31 ;  /* 0x00000052591f7224 */ /* 0x000fe200078e021f */
[----:B------:R-:W-:Y:S01]  /*a940*/  SHF.R.S32.HI R97, RZ, 0x18, R98 ;  /* 0x00000018ff617819 */ /* 0x000fe20000011462 */
[----:B------:R-:W-:Y:S01]  /*a950*/  IMAD R30, R78, R34, RZ ;  /* 0x000000224e1e7224 */ /* 0x000fe200078e02ff */
[----:B------:R-:W-:Y:S01]  /*a960*/  SHF.L.U32 R103, R98, 0x8, RZ ;  /* 0x0000000862677819 */ /* 0x000fe200000006ff */
[----:B------:R-:W-:Y:S01]  /*a970*/  IMAD R28, R3, R82, R28 ;  /* 0x00000052031c7224 */ /* 0x000fe200078e021c */
[----:B------:R-:W-:Y:S01]  /*a980*/  I2IP.S8.S32.SAT R18, R31, R26, RZ ;  /* 0x0000001a1f127239 */ /* 0x000fe200000014ff */
[----:B------:R-:W-:Y:S01]  /*a990*/  IMAD R35, R78, R35, RZ ;  /* 0x000000234e237224 */ /* 0x000fe200078e02ff */
[----:B------:R-:W-:Y:S01]  /*a9a0*/  MOV R3, R123 ;  /* 0x0000007b00037202 */ /* 0x000fe20000000f00 */
[----:B------:R-:W-:Y:S01]  /*a9b0*/  IMAD R29, R0, R82, R29 ;  /* 0x00000052001d7224 */ /* 0x000fe200078e021d */
[----:B------:R-:W-:Y:S01]  /*a9c0*/  I2IP.S8.S32.SAT R18, R25, R24, R18 ;  /* 0x0000001819127239 */ /* 0x000fe20000001412 */
[-C--:B------:R-:W-:Y:S01]  /*a9d0*/  IMAD R30, R5, R82.reuse, R30 ;  /* 0x00000052051e7224 */ /* 0x080fe200078e021e */
[----:B------:R-:W-:Y:S01]  /*a9e0*/  SHF.R.S32.HI R0, RZ, 0x18, R122 ;  /* 0x00000018ff007819 */ /* 0x000fe2000001147a */
[----:B------:R-:W-:Y:S01]  /*a9f0*/  IMAD R35, R90, R82, R35 ;  /* 0x000000525a237224 */ /* 0x000fe200078e0223 */
[----:B------:R-:W-:Y:S01]  /*aa00*/  MOV R5, R120 ;  /* 0x0000007800057202 */ /* 0x000fe20000000f00 */
[----:B------:R-:W-:Y:S01]  /*aa10*/  IMAD R32, R3, R82, R32 ;  /* 0x0000005203207224 */ /* 0x000fe200078e0220 */
[----:B------:R-:W-:Y:S01]  /*aa20*/  SHF.R.S32.HI R3, RZ, 0x18, R121 ;  /* 0x00000018ff037819 */ /* 0x000fe20000011479 */
[C---:B------:R-:W-:Y:S01]  /*aa30*/  IMAD R34, R78.reuse, R38, RZ ;  /* 0x000000264e227224 */ /* 0x040fe200078e02ff */
[----:B------:R-:W-:Y:S01]  /*aa40*/  I2IP.S8.S32.SAT R19, R35, R30, RZ ;  /* 0x0000001e23137239 */ /* 0x000fe200000014ff */
[----:B------:R-:W-:Y:S01]  /*aa50*/  IMAD R39, R78, R39, RZ ;  /* 0x000000274e277224 */ /* 0x000fe200078e02ff */
[----:B------:R-:W-:Y:S01]  /*aa60*/  SHF.R.S32.HI R98, RZ, 0x18, R99 ;  /* 0x00000018ff627819 */ /* 0x000fe20000011463 */
[----:B------:R-:W-:Y:S01]  /*aa70*/  IMAD R33, R0, R82, R33 ;  /* 0x0000005200217224 */ /* 0x000fe200078e0221 */
[----:B------:R-:W-:Y:S01]  /*aa80*/  I2IP.S8.S32.SAT R19, R29, R28, R19 ;  /* 0x0000001c1d137239 */ /* 0x000fe20000001413 */
[-C--:B------:R-:W-:Y:S01]  /*aa90*/  IMAD R34, R3, R82.reuse, R34 ;  /* 0x0000005203227224 */ /* 0x080fe200078e0222 */
[----:B------:R-:W-:Y:S01]  /*aaa0*/  SHF.R.S32.HI R0, RZ, 0x18, R119 ;  /* 0x00000018ff007819 */ /* 0x000fe20000011477 */
[----:B------:R-:W-:Y:S01]  /*aab0*/  IMAD R39, R91, R82, R39 ;  /* 0x000000525b277224 */ /* 0x000fe200078e0227 */
[----:B------:R-:W-:Y:S01]  /*aac0*/  MOV R3, R117 ;  /* 0x0000007500037202 */ /* 0x000fe20000000f00 */
[C---:B------:R-:W-:Y:S01]  /*aad0*/  IMAD R38, R78.reuse, R42, RZ ;  /* 0x0000002a4e267224 */ /* 0x040fe200078e02ff */
[----:B------:R1:W-:Y:S01]  /*aae0*/  STS.128 [R172+0xa200], R16 ;  /* 0x00a20010ac007388 */ /* 0x0003e20000000c00 */
        /* <DEDUP_REMOVED lines=8> */
[-C--:B------:R-:W-:Y:S01]  /*ab70*/  IMAD R43, R92, R82.reuse, R43 ;  /* 0x000000525c2b7224 */ /* 0x080fe200078e022b */
[----:B------:R-:W-:Y:S01]  /*ab80*/  SHF.R.S32.HI R7, RZ, 0x18, R112 ;  /* 0x00000018ff077819 */ /* 0x000fe20000011470 */
[----:B------:R-:W-:Y:S01]  /*ab90*/  IMAD R40, R3, R82, R40 ;  /* 0x0000005203287224 */ /* 0x000fe200078e0228 */
[----:B------:R-:W-:Y:S01]  /*aba0*/  SHF.R.S32.HI R3, RZ, 0x18, R115 ;  /* 0x00000018ff037819 */ /* 0x000fe20000011473 */
[C---:B------:R-:W-:Y:S01]  /*abb0*/  IMAD R42, R78.reuse, R46, RZ ;  /* 0x0000002e4e2a7224 */ /* 0x040fe200078e02ff */
[----:B------:R-:W-:Y:S01]  /*abc0*/  I2IP.S8.S32.SAT R38, R43, R38, RZ ;  /* 0x000000262b267239 */ /* 0x000fe200000014ff */
[----:B------:R-:W-:Y:S01]  /*abd0*/  IMAD R47, R78, R47, RZ ;  /* 0x0000002f4e2f7224 */ /* 0x000fe200078e02ff */
[----:B------:R-:W-:Y:S01]  /*abe0*/  SHF.L.U32 R100, R99, 0x8, RZ ;  /* 0x0000000863647819 */ /* 0x000fe200000006ff */
[----:B------:R-:W-:Y:S01]  /*abf0*/  IMAD R41, R0, R82, R41 ;  /* 0x0000005200297224 */ /* 0x000fe200078e0229 */
[----:B------:R-:W-:Y:S01]  /*ac00*/  I2IP.S8.S32.SAT R33, R37, R36, R38 ;  /* 0x0000002425217239 */ /* 0x000fe20000001426 */
[-C--:B------:R-:W-:Y:S01]  /*ac10*/  IMAD R42, R3, R82.reuse, R42 ;  /* 0x00000052032a7224 */ /* 0x080fe200078e022a */
[----:B------:R-:W-:Y:S01]  /*ac20*/  SHF.R.S32.HI R0, RZ, 0x18, R113 ;  /* 0x00000018ff007819 */ /* 0x000fe20000011471 */
[----:B------:R-:W-:Y:S01]  /*ac30*/  IMAD R47, R93, R82, R47 ;  /* 0x000000525d2f7224 */ /* 0x000fe200078e022f */
[----:B------:R-:W-:Y:S01]  /*ac40*/  IADD3 R76, PT, PT, R76, 0x1, RZ ;  /* 0x000000014c4c7810 */ /* 0x000fe20007ffe0ff */
[C---:B------:R-:W-:Y:S02]  /*ac50*/  IMAD R46, R78.reuse, R50, RZ ;  /* 0x000000324e2e7224 */ /* 0x040fe400078e02ff */
        /* <DEDUP_REMOVED lines=8> */
[----:B------:R-:W-:Y:S02]  /*ace0*/  IMAD.MOV.U32 R3, RZ, RZ, R111 ;  /* 0x000000ffff037224 */ /* 0x000fe400078e006f */
[-C--:B------:R-:W-:Y:S02]  /*acf0*/  IMAD R51, R94, R82.reuse, R51 ;  /* 0x000000525e337224 */ /* 0x080fe400078e0233 */
[----:B------:R-:W-:Y:S01]  /*ad00*/  IMAD R48, R3, R82, R48 ;  /* 0x0000005203307224 */ /* 0x000fe200078e0230 */
[----:B------:R-:W-:Y:S01]  /*ad10*/  SHF.R.S32.HI R3, RZ, 0x18, R109 ;  /* 0x00000018ff037819 */ /* 0x000fe2000001146d */
[C---:B------:R-:W-:Y:S01]  /*ad20*/  IMAD R50, R78.reuse, R54, RZ ;  /* 0x000000364e327224 */ /* 0x040fe200078e02ff */
[----:B------:R-:W-:Y:S01]  /*ad30*/  I2IP.S8.S32.SAT R35, R51, R46, RZ ;  /* 0x0000002e33237239 */ /* 0x000fe200000014ff */
[----:B------:R-:W-:Y:S02]  /*ad40*/  IMAD R55, R78, R55, RZ ;  /* 0x000000374e377224 */ /* 0x000fe400078e02ff */
[----:B------:R-:W-:Y:S01]  /*ad50*/  IMAD R49, R0, R82, R49 ;  /* 0x0000005200317224 */ /* 0x000fe200078e0231 */
[----:B------:R-:W-:Y:S01]  /*ad60*/  I2IP.S8.S32.SAT R35, R45, R44, R35 ;  /* 0x0000002c2d237239 */ /* 0x000fe20000001423 */
[-C--:B------:R-:W-:Y:S01]  /*ad70*/  IMAD R50, R3, R82.reuse, R50 ;  /* 0x0000005203327224 */ /* 0x080fe200078e0232 */
[----:B------:R-:W-:Y:S01]  /*ad80*/  SHF.R.S32.HI R0, RZ, 0x18, R107 ;  /* 0x00000018ff007819 */ /* 0x000fe2000001146b */
[----:B------:R-:W-:Y:S01]  /*ad90*/  IMAD R55, R95, R82, R55 ;  /* 0x000000525f377224 */ /* 0x000fe200078e0237 */
[----:B------:R-:W-:Y:S01]  /*ada0*/  SHF.R.S32.HI R3, RZ, 0x18, R106 ;  /* 0x00000018ff037819 */ /* 0x000fe2000001146a */
        /* <DEDUP_REMOVED lines=11> */
[----:B------:R-:W-:Y:S01]  /*ae60*/  SHF.R.S32.HI R3, RZ, 0x18, R103 ;  /* 0x00000018ff037819 */ /* 0x000fe20000011467 */
[----:B------:R-:W-:Y:S02]  /*ae70*/  IMAD R58, R78, R62, RZ ;  /* 0x0000003e4e3a7224 */ /* 0x000fe400078e02ff */
[----:B------:R-:W-:Y:S01]  /*ae80*/  IMAD R56, R5, R82, R56 ;  /* 0x0000005205387224 */ /* 0x000fe200078e0238 */
[----:B------:R-:W-:Y:S01]  /*ae90*/  MOV R5, R102 ;  /* 0x0000006600057202 */ /* 0x000fe20000000f00 */
[----:B------:R-:W-:Y:S01]  /*aea0*/  IMAD R57, R0, R82, R57 ;  /* 0x0000005200397224 */ /* 0x000fe200078e0239 */
[----:B------:R-:W-:Y:S01]  /*aeb0*/  SHF.R.S32.HI R0, RZ, 0x18, R101 ;  /* 0x00000018ff007819 */ /* 0x000fe20000011465 */
[C---:B------:R-:W-:Y:S01]  /*aec0*/  IMAD R63, R78.reuse, R63, RZ ;  /* 0x0000003f4e3f7224 */ /* 0x040fe200078e02ff */
[----:B------:R-:W-:Y:S01]  /*aed0*/  I2IP.S8.S32.SAT R54, R59, R54, RZ ;  /* 0x000000363b367239 */ /* 0x000fe200000014ff */
[-C--:B------:R-:W-:Y:S01]  /*aee0*/  IMAD R58, R3, R82.reuse, R58 ;  /* 0x00000052033a7224 */ /* 0x080fe200078e023a */
[----:B------:R-:W-:Y:S01]  /*aef0*/  SHF.R.S32.HI R3, RZ, 0x18, R100 ;  /* 0x00000018ff037819 */ /* 0x000fe20000011464 */
[----:B------:R-:W-:Y:S01]  /*af00*/  IMAD R63, R97, R82, R63 ;  /* 0x00000052613f7224 */ /* 0x000fe200078e023f */
[----:B------:R-:W-:Y:S01]  /*af10*/  I2IP.S8.S32.SAT R49, R53, R52, R54 ;  /* 0x0000003435317239 */ /* 0x000fe20000001436 */
        /* <DEDUP_REMOVED lines=28> */
.L_x_124:
[----:B------:R-:W-:Y:S05]  /*b0e0*/  BSYNC.RECONVERGENT B0 ;  /* 0x0000000000007941 */ /* 0x000fea0003800200 */
.L_x_123:
[----:B------:R-:W-:Y:S01]  /*b0f0*/  BAR.SYNC.DEFER_BLOCKING 0x1, 0x80 ;  /* 0x0042000000007b1d */ /* 0x000fe20000010000 */
[----:B------:R-:W-:Y:S01]  /*b100*/  ISETP.NE.AND P2, PT, R168, RZ, PT ;  /* 0x000000ffa800720c */ /* 0x000fe20003f45270 */
[----:B------:R-:W-:Y:S01]  /*b110*/  IMAD.IADD R20, R75, 0x1, R150 ;  /* 0x000000014b147824 */ /* 0x000fe200078e0296 */
[----:B------:R-:W-:Y:S01]  /*b120*/  ISETP.NE.AND P0, PT, R169, 0x2, PT ;  /* 0x00000002a900780c */ /* 0x000fe20003f05270 */
[----:B------:R-:W-:Y:S01]  /*b130*/  IMAD.IADD R21, R77, 0x1, R152 ;  /* 0x000000014d157824 */ /* 0x000fe200078e0298 */
[----:B------:R-:W-:Y:S02]  /*b140*/  ISETP.NE.AND P1, PT, R76, 0x2, PT ;  /* 0x000000024c00780c */ /* 0x000fe40003f25270 */
[----:B------:R-:W-:Y:S02]  /*b150*/  SEL R0, RZ, 0x1, P0 ;  /* 0x00000001ff007807 */ /* 0x000fe40000000000 */
[----:B------:R-:W-:Y:S02]  /*b160*/  SEL R3, RZ, 0x1, P1 ;  /* 0x00000001ff037807 */ /* 0x000fe40000800000 */
[----:B------:R-:W-:Y:S02]  /*b170*/  LOP3.LUT R161, R161, R0, RZ, 0x3c, !PT ;  /* 0x00000000a1a17212 */ /* 0x000fe400078e3cff */
[----:B------:R-:W-:Y:S02]  /*b180*/  LOP3.LUT R162, R162, R3, RZ, 0x3c, !PT ;  /* 0x00000003a2a27212 */ /* 0x000fe400078e3cff */
[----:B------:R-:W-:Y:S02]  /*b190*/  @P2 R2UR UR36, R158 ;  /* 0x000000009e2422ca */ /* 0x000fe400000e0000 */
[----:B------:R-:W-:Y:S02]  /*b1a0*/  SEL R169, R169, RZ, P0 ;  /* 0x000000ffa9a97207 */ /* 0x000fe40000000000 */
[----:B------:R-:W-:Y:S01]  /*b1b0*/  SEL R76, R76, RZ, P1 ;  /* 0x000000ff4c4c7207 */ /* 0x000fe20000800000 */
[----:B------:R-:W-:Y:S10]  /*b1c0*/  @P2 BRA `(.L_x_125) ;  /* 0xffffff9800a82947 */ /* 0x000ff4000383ffff */
[----:B------:R-:W-:Y:S05]  /*b1d0*/  EXIT ;  /* 0x000000000000794d */ /* 0x000fea0003800000 */
.L_x_19:
[----:B--2---:R2:W1:Y:S02]  /*b1e0*/  SYNCS.PHASECHK.TRANS64.TRYWAIT P0, [R3+URZ+0x110], R2 ;  /* 0x00011002030075a7 */ /* 0x00446400080011ff */
[----:B-1----:R-:W-:Y:S05]  /*b1f0*/  @!P0 NANOSLEEP.SYNCS 0x989680 ;  /* 0x009896800000895d */ /* 0x002fea0003900000 */
[----:B------:R-:W1:Y:S02]  /*b200*/  @!P0 SYNCS.PHASECHK.TRANS64 P0, [R3+URZ+0x110], R2 ;  /* 0x00011002030085a7 */ /* 0x000e6400080010ff */
[----:B-1----:R-:W-:Y:S05]  /*b210*/  @!P0 BRA `(.L_x_19) ;  /* 0xfffffffc00f08947 */ /* 0x002fea000383ffff */
[----:B------:R-:W-:Y:S05]  /*b220*/  BRA `(.L_x_126) ;  /* 0xffffff6000f87947 */ /* 0x000fea000383ffff */
.L_x_22:
[----:B-1----:R-:W-:-:S07]  /*b230*/  MOV R2, UR33 ;  /* 0x0000002100027c02 */ /* 0x002fce0008000f00 */
.L_x_127:
[----:B-1----:R1:W2:Y:S02]  /*b240*/  SYNCS.PHASECHK.TRANS64.TRYWAIT P0, [R2+URZ+0x38], R5 ;  /* 0x00003805020075a7 */ /* 0x0022a400080011ff */
[----:B--2---:R-:W-:Y:S05]  /*b250*/  @!P0 NANOSLEEP.SYNCS 0x989680 ;  /* 0x009896800000895d */ /* 0x004fea0003900000 */
[----:B------:R-:W2:Y:S02]  /*b260*/  @!P0 SYNCS.PHASECHK.TRANS64 P0, [R2+URZ+0x38], R5 ;  /* 0x00003805020085a7 */ /* 0x000ea400080010ff */
[----:B--2---:R-:W-:Y:S05]  /*b270*/  @!P0 BRA `(.L_x_127) ;  /* 0xfffffffc00f08947 */ /* 0x004fea000383ffff */
[----:B------:R-:W-:Y:S05]  /*b280*/  BRA `(.L_x_21) ;  /* 0xffffff6400487947 */ /* 0x000fea000383ffff */
.L_x_28:
[----:B-1----:R-:W-:-:S07]  /*b290*/  MOV R2, UR17 ;  /* 0x0000001100027c02 */ /* 0x002fce0008000f00 */
.L_x_128:
[----:B-1----:R1:W2:Y:S02]  /*b2a0*/  SYNCS.PHASECHK.TRANS64.TRYWAIT P0, [R2+URZ+0x38], R5 ;  /* 0x00003805020075a7 */ /* 0x0022a400080011ff */
[----:B--2---:R-:W-:Y:S05]  /*b2b0*/  @!P0 NANOSLEEP.SYNCS 0x989680 ;  /* 0x009896800000895d */ /* 0x004fea0003900000 */
[----:B------:R-:W2:Y:S02]  /*b2c0*/  @!P0 SYNCS.PHASECHK.TRANS64 P0, [R2+URZ+0x38], R5 ;  /* 0x00003805020085a7 */ /* 0x000ea400080010ff */
[----:B--2---:R-:W-:Y:S05]  /*b2d0*/  @!P0 BRA `(.L_x_128) ;  /* 0xfffffffc00f08947 */ /* 0x004fea000383ffff */
[----:B------:R-:W-:Y:S05]  /*b2e0*/  BRA `(.L_x_27) ;  /* 0xffffff6400f07947 */ /* 0x000fea000383ffff */
.L_x_32:
[----:B-1----:R1:W2:Y:S02]  /*b2f0*/  SYNCS.PHASECHK.TRANS64.TRYWAIT P0, [R2+URZ+0xc0], R3 ;  /* 0x0000c003020075a7 */ /* 0x0022a400080011ff */
[----:B--2---:R-:W-:Y:S05]  /*b300*/  @!P0 NANOSLEEP.SYNCS 0x989680 ;  /* 0x009896800000895d */ /* 0x004fea0003900000 */
[----:B------:R-:W2:Y:S02]  /*b310*/  @!P0 SYNCS.PHASECHK.TRANS64 P0, [R2+URZ+0xc0], R3 ;  /* 0x0000c003020085a7 */ /* 0x000ea400080010ff */
[----:B--2---:R-:W-:Y:S05]  /*b320*/  @!P0 BRA `(.L_x_32) ;  /* 0xfffffffc00f08947 */ /* 0x004fea000383ffff */
[----:B------:R-:W-:Y:S05]  /*b330*/  BRA `(.L_x_129) ;  /* 0xffffff6800807947 */ /* 0x000fea000383ffff */
.L_x_36:
[----:B----4-:R-:W-:-:S07]  /*b340*/  MOV R0, UR5 ;  /* 0x0000000500007c02 */ /* 0x010fce0008000f00 */
.L_x_130:
[----:B-1----:R1:W2:Y:S02]  /*b350*/  SYNCS.PHASECHK.TRANS64.TRYWAIT P0, [R0+URZ], R3 ;  /* 0x00000003000075a7 */ /* 0x0022a400080011ff */
[----:B--2---:R-:W-:Y:S05]  /*b360*/  @!P0 NANOSLEEP.SYNCS 0x989680 ;  /* 0x009896800000895d */ /* 0x004fea0003900000 */
[----:B------:R-:W2:Y:S02]  /*b370*/  @!P0 SYNCS.PHASECHK.TRANS64 P0, [R0+URZ], R3 ;  /* 0x00000003000085a7 */ /* 0x000ea400080010ff */
[----:B--2---:R-:W-:Y:S05]  /*b380*/  @!P0 BRA `(.L_x_130) ;  /* 0xfffffffc00f08947 */ /* 0x004fea000383ffff */
[----:B------:R-:W-:Y:S05]  /*b390*/  BRA `(.L_x_131) ;  /* 0xffffff6c00f07947 */ /* 0x000fea000383ffff */
.L_x_37:
[----:B----4-:R-:W-:-:S07]  /*b3a0*/  MOV R0, UR5 ;  /* 0x0000000500007c02 */ /* 0x010fce0008000f00 */
.L_x_132:
[----:B-1----:R1:W2:Y:S02]  /*b3b0*/  SYNCS.PHASECHK.TRANS64.TRYWAIT P0, [R0+URZ], R3 ;  /* 0x00000003000075a7 */ /* 0x0022a400080011ff */
[----:B--2---:R-:W-:Y:S05]  /*b3c0*/  @!P0 NANOSLEEP.SYNCS 0x989680 ;  /* 0x009896800000895d */ /* 0x004fea0003900000 */
[----:B------:R-:W2:Y:S02]  /*b3d0*/  @!P0 SYNCS.PHASECHK.TRANS64 P0, [R0+URZ], R3 ;  /* 0x00000003000085a7 */ /* 0x000ea400080010ff */
[----:B--2---:R-:W-:Y:S05]  /*b3e0*/  @!P0 BRA `(.L_x_132) ;  /* 0xfffffffc00f08947 */ /* 0x004fea000383ffff */
[----:B------:R-:W-:Y:S05]  /*b3f0*/  BRA `(.L_x_133) ;  /* 0xffffff6c00fc7947 */ /* 0x000fea000383ffff */
.L_x_38:
[----:B----4-:R-:W-:-:S07]  /*b400*/  MOV R0, UR5 ;  /* 0x0000000500007c02 */ /* 0x010fce0008000f00 */
.L_x_134:
[----:B-1----:R1:W2:Y:S02]  /*b410*/  SYNCS.PHASECHK.TRANS64.TRYWAIT P0, [R0+URZ], R3 ;  /* 0x00000003000075a7 */ /* 0x0022a400080011ff */
[----:B--2---:R-:W-:Y:S05]  /*b420*/  @!P0 NANOSLEEP.SYNCS 0x989680 ;  /* 0x009896800000895d */ /* 0x004fea0003900000 */
[----:B------:R-:W2:Y:S02]  /*b430*/  @!P0 SYNCS.PHASECHK.TRANS64 P0, [R0+URZ], R3 ;  /* 0x00000003000085a7 */ /* 0x000ea400080010ff */
[----:B--2---:R-:W-:Y:S05]  /*b440*/  @!P0 BRA `(.L_x_134) ;  /* 0xfffffffc00f08947 */ /* 0x004fea000383ffff */
[----:B------:R-:W-:Y:S05]  /*b450*/  BRA `(.L_x_135) ;  /* 0xffffff7000087947 */ /* 0x000fea000383ffff */
.L_x_39:
[----:B----4-:R-:W-:-:S07]  /*b460*/  MOV R0, UR5 ;  /* 0x0000000500007c02 */ /* 0x010fce0008000f00 */
.L_x_136:
[----:B-1----:R1:W2:Y:S02]  /*b470*/  SYNCS.PHASECHK.TRANS64.TRYWAIT P0, [R0+URZ], R3 ;  /* 0x00000003000075a7 */ /* 0x0022a400080011ff */
[----:B--2---:R-:W-:Y:S05]  /*b480*/  @!P0 NANOSLEEP.SYNCS 0x989680 ;  /* 0x009896800000895d */ /* 0x004fea0003900000 */
[----:B------:R-:W2:Y:S02]  /*b490*/  @!P0 SYNCS.PHASECHK.TRANS64 P0, [R0+URZ], R3 ;  /* 0x00000003000085a7 */ /* 0x000ea400080010ff */
[----:B--2---:R-:W-:Y:S05]  /*b4a0*/  @!P0 BRA `(.L_x_136) ;  /* 0xfffffffc00f08947 */ /* 0x004fea000383ffff */
[----:B------:R-:W-:Y:S05]  /*b4b0*/  BRA `(.L_x_137) ;  /* 0xffffff7000147947 */ /* 0x000fea000383ffff */
.L_x_40:
[----:B----4-:R-:W-:-:S07]  /*b4c0*/  MOV R0, UR5 ;  /* 0x0000000500007c02 */ /* 0x010fce0008000f00 */
.L_x_138:
[----:B-1----:R1:W2:Y:S02]  /*b4d0*/  SYNCS.PHASECHK.TRANS64.TRYWAIT P0, [R0+URZ], R3 ;  /* 0x00000003000075a7 */ /* 0x0022a400080011ff */
[----:B--2---:R-:W-:Y:S05]  /*b4e0*/  @!P0 NANOSLEEP.SYNCS 0x989680 ;  /* 0x009896800000895d */ /* 0x004fea0003900000 */
[----:B------:R-:W2:Y:S02]  /*b4f0*/  @!P0 SYNCS.PHASECHK.TRANS64 P0, [R0+URZ], R3 ;  /* 0x00000003000085a7 */ /* 0x000ea400080010ff */
[----:B--2---:R-:W-:Y:S05]  /*b500*/  @!P0 BRA `(.L_x_138) ;  /* 0xfffffffc00f08947 */ /* 0x004fea000383ffff */
[----:B------:R-:W-:Y:S05]  /*b510*/  BRA `(.L_x_139) ;  /* 0xffffff7000207947 */ /* 0x000fea000383ffff */
.L_x_41:
[----:B----4-:R-:W-:-:S07]  /*b520*/  MOV R0, UR5 ;  /* 0x0000000500007c02 */ /* 0x010fce0008000f00 */
.L_x_140:
[----:B-1----:R1:W2:Y:S02]  /*b530*/  SYNCS.PHASECHK.TRANS64.TRYWAIT P0, [R0+URZ], R3 ;  /* 0x00000003000075a7 */ /* 0x0022a400080011ff */
[----:B--2---:R-:W-:Y:S05]  /*b540*/  @!P0 NANOSLEEP.SYNCS 0x989680 ;  /* 0x009896800000895d */ /* 0x004fea0003900000 */
[----:B------:R-:W2:Y:S02]  /*b550*/  @!P0 SYNCS.PHASECHK.TRANS64 P0, [R0+URZ], R3 ;  /* 0x00000003000085a7 */ /* 0x000ea400080010ff */
[----:B--2---:R-:W-:Y:S05]  /*b560*/  @!P0 BRA `(.L_x_140) ;  /* 0xfffffffc00f08947 */ /* 0x004fea000383ffff */
[----:B------:R-:W-:Y:S05]  /*b570*/  BRA `(.L_x_141) ;  /* 0xffffff70002c7947 */ /* 0x000fea000383ffff */
.L_x_44:
[----:B-1----:R1:W2:Y:S02]  /*b580*/  SYNCS.PHASECHK.TRANS64.TRYWAIT P0, [R0+URZ+0x100], R5 ;  /* 0x00010005000075a7 */ /* 0x0022a400080011ff */
[----:B--2---:R-:W-:Y:S05]  /*b590*/  @!P0 NANOSLEEP.SYNCS 0x989680 ;  /* 0x009896800000895d */ /* 0x004fea0003900000 */
[----:B------:R-:W2:Y:S02]  /*b5a0*/  @!P0 SYNCS.PHASECHK.TRANS64 P0, [R0+URZ+0x100], R5 ;  /* 0x00010005000085a7 */ /* 0x000ea400080010ff */
[----:B--2---:R-:W-:Y:S05]  /*b5b0*/  @!P0 BRA `(.L_x_44) ;  /* 0xfffffffc00f08947 */ /* 0x004fea000383ffff */
[----:B------:R-:W-:Y:S05]  /*b5c0*/  BRA `(.L_x_142) ;  /* 0xffffff7000887947 */ /* 0x000fea000383ffff */
.L_x_45:
[----:B------:R-:W-:-:S07]  /*b5d0*/  MOV R0, UR5 ;  /* 0x0000000500007c02 */ /* 0x000fce0008000f00 */
.L_x_143:
[----:B-1----:R1:W2:Y:S02]  /*b5e0*/  SYNCS.PHASECHK.TRANS64.TRYWAIT P0, [R0+URZ+0xd0], R5 ;  /* 0x0000d005000075a7 */ /* 0x0022a400080011ff */
[----:B--2---:R-:W-:Y:S05]  /*b5f0*/  @!P0 NANOSLEEP.SYNCS 0x989680 ;  /* 0x009896800000895d */ /* 0x004fea0003900000 */
[----:B------:R-:W2:Y:S02]  /*b600*/  @!P0 SYNCS.PHASECHK.TRANS64 P0, [R0+URZ+0xd0], R5 ;  /* 0x0000d005000085a7 */ /* 0x000ea400080010ff */
[----:B--2---:R-:W-:Y:S05]  /*b610*/  @!P0 BRA `(.L_x_143) ;  /* 0xfffffffc00f08947 */ /* 0x004fea000383ffff */
[----:B------:R-:W-:Y:S05]  /*b620*/  BRA `(.L_x_144) ;  /* 0xffffff7000987947 */ /* 0x000fea000383ffff */
.L_x_46:
[----:B-1----:R1:W2:Y:S02]  /*b630*/  SYNCS.PHASECHK.TRANS64.TRYWAIT P1, [R0+URZ+0xc0], R5 ;  /* 0x0000c005000075a7 */ /* 0x0022a400080211ff */
[----:B--2---:R-:W-:Y:S05]  /*b640*/  @!P1 NANOSLEEP.SYNCS 0x989680 ;  /* 0x009896800000995d */ /* 0x004fea0003900000 */
[----:B------:R-:W2:Y:S02]  /*b650*/  @!P1 SYNCS.PHASECHK.TRANS64 P1, [R0+URZ+0xc0], R5 ;  /* 0x0000c005000095a7 */ /* 0x000ea400080210ff */
[----:B--2---:R-:W-:Y:S05]  /*b660*/  @!P1 BRA `(.L_x_46) ;  /* 0xfffffffc00f09947 */ /* 0x004fea000383ffff */
[----:B------:R-:W-:Y:S05]  /*b670*/  BRA `(.L_x_145) ;  /* 0xffffff7000c87947 */ /* 0x000fea000383ffff */
.L_x_49:
[----:B------:R-:W-:-:S07]  /*b680*/  MOV R0, UR5 ;  /* 0x0000000500007c02 */ /* 0x000fce0008000f00 */
.L_x_146:
[----:B-1----:R1:W2:Y:S02]  /*b690*/  SYNCS.PHASECHK.TRANS64.TRYWAIT P0, [R0+URZ+0xd0], R3 ;  /* 0x0000d003000075a7 */ /* 0x0022a400080011ff */
[----:B--2---:R-:W-:Y:S05]  /*b6a0*/  @!P0 NANOSLEEP.SYNCS 0x989680 ;  /* 0x009896800000895d */ /* 0x004fea0003900000 */
[----:B------:R-:W2:Y:S02]  /*b6b0*/  @!P0 SYNCS.PHASECHK.TRANS64 P0, [R0+URZ+0xd0], R3 ;  /* 0x0000d003000085a7 */ /* 0x000ea400080010ff */
[----:B--2---:R-:W-:Y:S05]  /*b6c0*/  @!P0 BRA `(.L_x_146) ;  /* 0xfffffffc00f08947 */ /* 0x004fea000383ffff */
[----:B------:R-:W-:Y:S05]  /*b6d0*/  BRA `(.L_x_48) ;  /* 0xffffff74001c7947 */ /* 0x000fea000383ffff */
.L_x_56:
[----:B-1----:R1:W2:Y:S02]  /*b6e0*/  SYNCS.PHASECHK.TRANS64.TRYWAIT P1, [R0+URZ+0xc0], R5 ;  /* 0x0000c005000075a7 */ /* 0x0022a400080211ff */
[----:B--2---:R-:W-:Y:S05]  /*b6f0*/  @!P1 NANOSLEEP.SYNCS 0x989680 ;  /* 0x009896800000995d */ /* 0x004fea0003900000 */
[----:B------:R-:W2:Y:S02]  /*b700*/  @!P1 SYNCS.PHASECHK.TRANS64 P1, [R0+URZ+0xc0], R5 ;  /* 0x0000c005000095a7 */ /* 0x000ea400080210ff */
[----:B--2---:R-:W-:Y:S05]  /*b710*/  @!P1 BRA `(.L_x_56) ;  /* 0xfffffffc00f09947 */ /* 0x004fea000383ffff */
[----:B------:R-:W-:Y:S05]  /*b720*/  BRA `(.L_x_147) ;  /* 0xffffff78007c7947 */ /* 0x000fea000383ffff */
.L_x_57:
[----:B------:R-:W-:-:S07]  /*b730*/  MOV R3, UR8 ;  /* 0x0000000800037c02 */ /* 0x000fce0008000f00 */
.L_x_148:
[----:B-1----:R1:W2:Y:S02]  /*b740*/  SYNCS.PHASECHK.TRANS64.TRYWAIT P0, [R3+URZ+0xf0], R0 ;  /* 0x0000f000030075a7 */ /* 0x0022a400080011ff */
[----:B--2---:R-:W-:Y:S05]  /*b750*/  @!P0 NANOSLEEP.SYNCS 0x989680 ;  /* 0x009896800000895d */ /* 0x004fea0003900000 */
[----:B------:R-:W2:Y:S02]  /*b760*/  @!P0 SYNCS.PHASECHK.TRANS64 P0, [R3+URZ+0xf0], R0 ;  /* 0x0000f000030085a7 */ /* 0x000ea400080010ff */
[----:B--2---:R-:W-:Y:S05]  /*b770*/  @!P0 BRA `(.L_x_148) ;  /* 0xfffffffc00f08947 */ /* 0x004fea000383ffff */
[----:B------:R-:W-:Y:S05]  /*b780*/  BRA `(.L_x_149) ;  /* 0xffffff7800b47947 */ /* 0x000fea000383ffff */
.L_x_60:
[----:B------:R-:W-:Y:S07]  /*b790*/  MOV R0, UR7 ;  /* 0x0000000700007c02 */ /* 0x000fee0008000f00 */
.L_x_150:
[----:B-1----:R1:W2:Y:S02]  /*b7a0*/  SYNCS.PHASECHK.TRANS64.TRYWAIT P0, [R0+URZ], R3 ;  /* 0x00000003000075a7 */ /* 0x0022a400080011ff */
[----:B--2---:R-:W-:Y:S05]  /*b7b0*/  @!P0 NANOSLEEP.SYNCS 0x989680 ;  /* 0x009896800000895d */ /* 0x004fea0003900000 */
[----:B------:R-:W2:Y:S02]  /*b7c0*/  @!P0 SYNCS.PHASECHK.TRANS64 P0, [R0+URZ], R3 ;  /* 0x00000003000085a7 */ /* 0x000ea400080010ff */
[----:B--2---:R-:W-:Y:S05]  /*b7d0*/  @!P0 BRA `(.L_x_150) ;  /* 0xfffffffc00f08947 */ /* 0x004fea000383ffff */
[----:B------:R-:W-:Y:S05]  /*b7e0*/  BRA `(.L_x_59) ;  /* 0xffffff7800d07947 */ /* 0x000fea000383ffff */
.L_x_63:
[----:B------:R-:W-:-:S07]  /*b7f0*/  MOV R0, UR5 ;  /* 0x0000000500007c02 */ /* 0x000fce0008000f00 */
.L_x_151:
[----:B--2---:R2:W3:Y:S02]  /*b800*/  SYNCS.PHASECHK.TRANS64.TRYWAIT P0, [R0+URZ], R3 ;  /* 0x00000003000075a7 */ /* 0x0044e400080011ff */
[----:B---3--:R-:W-:Y:S05]  /*b810*/  @!P0 NANOSLEEP.SYNCS 0x989680 ;  /* 0x009896800000895d */ /* 0x008fea0003900000 */
[----:B------:R-:W3:Y:S02]  /*b820*/  @!P0 SYNCS.PHASECHK.TRANS64 P0, [R0+URZ], R3 ;  /* 0x00000003000085a7 */ /* 0x000ee400080010ff */
[----:B---3--:R-:W-:Y:S05]  /*b830*/  @!P0 BRA `(.L_x_151) ;  /* 0xfffffffc00f08947 */ /* 0x008fea000383ffff */
[----:B------:R-:W-:Y:S05]  /*b840*/  BRA `(.L_x_152) ;  /* 0xffffff7c00847947 */ /* 0x000fea000383ffff */
.L_x_64:
[----:B------:R-:W-:-:S07]  /*b850*/  MOV R0, UR7 ;  /* 0x0000000700007c02 */ /* 0x000fce0008000f00 */
.L_x_153:
[----:B--2---:R2:W3:Y:S02]  /*b860*/  SYNCS.PHASECHK.TRANS64.TRYWAIT P0, [R0+URZ], R3 ;  /* 0x00000003000075a7 */ /* 0x0044e400080011ff */
[----:B---3--:R-:W-:Y:S05]  /*b870*/  @!P0 NANOSLEEP.SYNCS 0x989680 ;  /* 0x009896800000895d */ /* 0x008fea0003900000 */
[----:B------:R-:W3:Y:S02]  /*b880*/  @!P0 SYNCS.PHASECHK.TRANS64 P0, [R0+URZ], R3 ;  /* 0x00000003000085a7 */ /* 0x000ee400080010ff */
[----:B---3--:R-:W-:Y:S05]  /*b890*/  @!P0 BRA `(.L_x_153) ;  /* 0xfffffffc00f08947 */ /* 0x008fea000383ffff */
[----:B------:R-:W-:Y:S05]  /*b8a0*/  BRA `(.L_x_154) ;  /* 0xffffff7c00907947 */ /* 0x000fea000383ffff */
.L_x_69:
[----:B--2---:R2:W3:Y:S02]  /*b8b0*/  SYNCS.PHASECHK.TRANS64.TRYWAIT P0, [R0+URZ+0xc0], R3 ;  /* 0x0000c003000075a7 */ /* 0x0044e400080011ff */
[----:B---3--:R-:W-:Y:S05]  /*b8c0*/  @!P0 NANOSLEEP.SYNCS 0x989680 ;  /* 0x009896800000895d */ /* 0x008fea0003900000 */
[----:B------:R-:W3:Y:S02]  /*b8d0*/  @!P0 SYNCS.PHASECHK.TRANS64 P0, [R0+URZ+0xc0], R3 ;  /* 0x0000c003000085a7 */ /* 0x000ee400080010ff */
[----:B---3--:R-:W-:Y:S05]  /*b8e0*/  @!P0 BRA `(.L_x_69) ;  /* 0xfffffffc00f08947 */ /* 0x008fea000383ffff */
[----:B------:R-:W-:Y:S05]  /*b8f0*/  BRA `(.L_x_155) ;  /* 0xffffff80009c7947 */ /* 0x000fea000383ffff */
.L_x_72:
[----:B------:R-:W-:Y:S07]  /*b900*/  MOV R0, UR7 ;  /* 0x0000000700007c02 */ /* 0x000fee0008000f00 */
.L_x_156:
[----:B--2---:R2:W3:Y:S02]  /*b910*/  SYNCS.PHASECHK.TRANS64.TRYWAIT P0, [R0+URZ+0xb8], R3 ;  /* 0x0000b803000075a7 */ /* 0x0044e400080011ff */
[----:B---3--:R-:W-:Y:S05]  /*b920*/  @!P0 NANOSLEEP.SYNCS 0x989680 ;  /* 0x009896800000895d */ /* 0x008fea0003900000 */
[----:B------:R-:W3:Y:S02]  /*b930*/  @!P0 SYNCS.PHASECHK.TRANS64 P0, [R0+URZ+0xb8], R3 ;  /* 0x0000b803000085a7 */ /* 0x000ee400080010ff */
[----:B---3--:R-:W-:Y:S05]  /*b940*/  @!P0 BRA `(.L_x_156) ;  /* 0xfffffffc00f08947 */ /* 0x008fea000383ffff */
[----:B------:R-:W-:Y:S05]  /*b950*/  BRA `(.L_x_71) ;  /* 0xffffff84007c7947 */ /* 0x000fea000383ffff */
.L_x_75:
[----:B------:R-:W-:Y:S07]  /*b960*/  MOV R3, UR7 ;  /* 0x0000000700037c02 */ /* 0x000fee0008000f00 */
.L_x_157:
[----:B-1----:R1:W2:Y:S02]  /*b970*/  SYNCS.PHASECHK.TRANS64.TRYWAIT P0, [R3+URZ+0x90], R12 ;  /* 0x0000900c030075a7 */ /* 0x0022a400080011ff */
[----:B--2---:R-:W-:Y:S05]  /*b980*/  @!P0 NANOSLEEP.SYNCS 0x989680 ;  /* 0x009896800000895d */ /* 0x004fea0003900000 */
[----:B------:R-:W2:Y:S02]  /*b990*/  @!P0 SYNCS.PHASECHK.TRANS64 P0, [R3+URZ+0x90], R12 ;  /* 0x0000900c030085a7 */ /* 0x000ea400080010ff */
[----:B--2---:R-:W-:Y:S05]  /*b9a0*/  @!P0 BRA `(.L_x_157) ;  /* 0xfffffffc00f08947 */ /* 0x004fea000383ffff */
[----:B------:R-:W-:Y:S05]  /*b9b0*/  BRA `(.L_x_158) ;  /* 0xffffff8400f47947 */ /* 0x000fea000383ffff */
.L_x_76:
[----:B-1----:R-:W-:Y:S07]  /*b9c0*/  MOV R3, UR7 ;  /* 0x0000000700037c02 */ /* 0x002fee0008000f00 */
.L_x_159:
[----:B-1----:R1:W2:Y:S02]  /*b9d0*/  SYNCS.PHASECHK.TRANS64.TRYWAIT P0, [R3+URZ+0x98], R12 ;  /* 0x0000980c030075a7 */ /* 0x0022a400080011ff */
[----:B--2---:R-:W-:Y:S05]  /*b9e0*/  @!P0 NANOSLEEP.SYNCS 0x989680 ;  /* 0x009896800000895d */ /* 0x004fea0003900000 */
[----:B------:R-:W2:Y:S02]  /*b9f0*/  @!P0 SYNCS.PHASECHK.TRANS64 P0, [R3+URZ+0x98], R12 ;  /* 0x0000980c030085a7 */ /* 0x000ea400080010ff */
[----:B--2---:R-:W-:Y:S05]  /*ba00*/  @!P0 BRA `(.L_x_159) ;  /* 0xfffffffc00f08947 */ /* 0x004fea000383ffff */
[----:B------:R-:W-:Y:S05]  /*ba10*/  BRA `(.L_x_160) ;  /* 0xffffff8800307947 */ /* 0x000fea000383ffff */
.L_x_77:
[----:B-1----:R-:W-:Y:S07]  /*ba20*/  MOV R3, UR7 ;  /* 0x0000000700037c02 */ /* 0x002fee0008000f00 */
.L_x_161:
[----:B-1----:R1:W2:Y:S02]  /*ba30*/  SYNCS.PHASECHK.TRANS64.TRYWAIT P0, [R3+URZ+0xa0], R12 ;  /* 0x0000a00c030075a7 */ /* 0x0022a400080011ff */
[----:B--2---:R-:W-:Y:S05]  /*ba40*/  @!P0 NANOSLEEP.SYNCS 0x989680 ;  /* 0x009896800000895d */ /* 0x004fea0003900000 */
[----:B------:R-:W2:Y:S02]  /*ba50*/  @!P0 SYNCS.PHASECHK.TRANS64 P0, [R3+URZ+0xa0], R12 ;  /* 0x0000a00c030085a7 */ /* 0x000ea400080010ff */
[----:B--2---:R-:W-:Y:S05]  /*ba60*/  @!P0 BRA `(.L_x_161) ;  /* 0xfffffffc00f08947 */ /* 0x004fea000383ffff */
[----:B------:R-:W-:Y:S05]  /*ba70*/  BRA `(.L_x_162) ;  /* 0xffffff8800787947 */ /* 0x000fea000383ffff */
.L_x_78:
[----:B------:R-:W-:Y:S07]  /*ba80*/  MOV R3, UR7 ;  /* 0x0000000700037c02 */ /* 0x000fee0008000f00 */
.L_x_163:
[----:B-1----:R1:W2:Y:S02]  /*ba90*/  SYNCS.PHASECHK.TRANS64.TRYWAIT P0, [R3+URZ+0xa8], R12 ;  /* 0x0000a80c030075a7 */ /* 0x0022a400080011ff */
[----:B--2---:R-:W-:Y:S05]  /*baa0*/  @!P0 NANOSLEEP.SYNCS 0x989680 ;  /* 0x009896800000895d */ /* 0x004fea0003900000 */
[----:B------:R-:W2:Y:S02]  /*bab0*/  @!P0 SYNCS.PHASECHK.TRANS64 P0, [R3+URZ+0xa8], R12 ;  /* 0x0000a80c030085a7 */ /* 0x000ea400080010ff */
[----:B--2---:R-:W-:Y:S05]  /*bac0*/  @!P0 BRA `(.L_x_163) ;  /* 0xfffffffc00f08947 */ /* 0x004fea000383ffff */
[----:B------:R-:W-:Y:S05]  /*bad0*/  BRA `(.L_x_164) ;  /* 0xffffff8c00007947 */ /* 0x000fea000383ffff */
.L_x_80:
[----:B------:R-:W-:-:S07]  /*bae0*/  MOV R0, UR7 ;  /* 0x0000000700007c02 */ /* 0x000fce0008000f00 */
.L_x_165:
[----:B-1----:R1:W3:Y:S02]  /*baf0*/  SYNCS.PHASECHK.TRANS64.TRYWAIT P0, [R0+URZ+0x90], R3 ;  /* 0x00009003000075a7 */ /* 0x0022e400080011ff */
[----:B---3--:R-:W-:Y:S05]  /*bb00*/  @!P0 NANOSLEEP.SYNCS 0x989680 ;  /* 0x009896800000895d */ /* 0x008fea0003900000 */
[----:B------:R-:W3:Y:S02]  /*bb10*/  @!P0 SYNCS.PHASECHK.TRANS64 P0, [R0+URZ+0x90], R3 ;  /* 0x00009003000085a7 */ /* 0x000ee400080010ff */
[----:B---3--:R-:W-:Y:S05]  /*bb20*/  @!P0 BRA `(.L_x_165) ;  /* 0xfffffffc00f08947 */ /* 0x008fea000383ffff */
[----:B------:R-:W-:Y:S05]  /*bb30*/  BRA `(.L_x_166) ;  /* 0xffffff8c00707947 */ /* 0x000fea000383ffff */
.L_x_81:
[----:B-1----:R-:W-:-:S07]  /*bb40*/  MOV R0, UR7 ;  /* 0x0000000700007c02 */ /* 0x002fce0008000f00 */
.L_x_167:
[----:B-1----:R1:W3:Y:S02]  /*bb50*/  SYNCS.PHASECHK.TRANS64.TRYWAIT P0, [R0+URZ+0x98], R3 ;  /* 0x00009803000075a7 */ /* 0x0022e400080011ff */
[----:B---3--:R-:W-:Y:S05]  /*bb60*/  @!P0 NANOSLEEP.SYNCS 0x989680 ;  /* 0x009896800000895d */ /* 0x008fea0003900000 */
[----:B------:R-:W3:Y:S02]  /*bb70*/  @!P0 SYNCS.PHASECHK.TRANS64 P0, [R0+URZ+0x98], R3 ;  /* 0x00009803000085a7 */ /* 0x000ee400080010ff */
[----:B---3--:R-:W-:Y:S05]  /*bb80*/  @!P0 BRA `(.L_x_167) ;  /* 0xfffffffc00f08947 */ /* 0x008fea000383ffff */
[----:B------:R-:W-:Y:S05]  /*bb90*/  BRA `(.L_x_168) ;  /* 0xffffff8c00607947 */ /* 0x000fea000383ffff */
.L_x_82:
[----:B-1----:R-:W-:-:S07]  /*bba0*/  MOV R0, UR7 ;  /* 0x0000000700007c02 */ /* 0x002fce0008000f00 */
.L_x_169:
[----:B-1----:R1:W3:Y:S02]  /*bbb0*/  SYNCS.PHASECHK.TRANS64.TRYWAIT P0, [R0+URZ+0xa0], R3 ;  /* 0x0000a003000075a7 */ /* 0x0022e400080011ff */
[----:B---3--:R-:W-:Y:S05]  /*bbc0*/  @!P0 NANOSLEEP.SYNCS 0x989680 ;  /* 0x009896800000895d */ /* 0x008fea0003900000 */
[----:B------:R-:W3:Y:S02]  /*bbd0*/  @!P0 SYNCS.PHASECHK.TRANS64 P0, [R0+URZ+0xa0], R3 ;  /* 0x0000a003000085a7 */ /* 0x000ee400080010ff */
[----:B---3--:R-:W-:Y:S05]  /*bbe0*/  @!P0 BRA `(.L_x_169) ;  /* 0xfffffffc00f08947 */ /* 0x008fea000383ffff */
[----:B------:R-:W-:Y:S05]  /*bbf0*/  BRA `(.L_x_170) ;  /* 0xffffff8c00507947 */ /* 0x000fea000383ffff */
.L_x_84:
[----:B--2---:R2:W4:Y:S02]  /*bc00*/  SYNCS.PHASECHK.TRANS64.TRYWAIT P0, [R0+URZ+0xc0], R3 ;  /* 0x0000c003000075a7 */ /* 0x00452400080011ff */
[----:B----4-:R-:W-:Y:S05]  /*bc10*/  @!P0 NANOSLEEP.SYNCS 0x989680 ;  /* 0x009896800000895d */ /* 0x010fea0003900000 */
[----:B------:R-:W4:Y:S02]  /*bc20*/  @!P0 SYNCS.PHASECHK.TRANS64 P0, [R0+URZ+0xc0], R3 ;  /* 0x0000c003000085a7 */ /* 0x000f2400080010ff */
[----:B----4-:R-:W-:Y:S05]  /*bc30*/  @!P0 BRA `(.L_x_84) ;  /* 0xfffffffc00f08947 */ /* 0x010fea000383ffff */
[----:B------:R-:W-:Y:S05]  /*bc40*/  BRA `(.L_x_171) ;  /* 0xffffff90001c7947 */ /* 0x000fea000383ffff */
.L_x_95:
[----:B-1----:R1:W3:Y:S02]  /*bc50*/  SYNCS.PHASECHK.TRANS64.TRYWAIT P1, [R3+URZ+0x70], R0 ;  /* 0x00007000030075a7 */ /* 0x0022e400080211ff */
[----:B---3--:R-:W-:Y:S05]  /*bc60*/  @!P1 NANOSLEEP.SYNCS 0x989680 ;  /* 0x009896800000995d */ /* 0x008fea0003900000 */
[----:B------:R-:W3:Y:S02]  /*bc70*/  @!P1 SYNCS.PHASECHK.TRANS64 P1, [R3+URZ+0x70], R0 ;  /* 0x00007000030095a7 */ /* 0x000ee400080210ff */
[----:B---3--:R-:W-:Y:S05]  /*bc80*/  @!P1 BRA `(.L_x_95) ;  /* 0xfffffffc00f09947 */ /* 0x008fea000383ffff */
[----:B------:R-:W-:Y:S05]  /*bc90*/  BRA `(.L_x_94) ;  /* 0xffffff9c00447947 */ /* 0x000fea000383ffff */
.L_x_97:
[----:B---3--:R3:W4:Y:S02]  /*bca0*/  SYNCS.PHASECHK.TRANS64.TRYWAIT P0, [R108+URZ+0xe0], R5 ;  /* 0x0000e0056c0075a7 */ /* 0x00872400080011ff */
[----:B----4-:R-:W-:Y:S05]  /*bcb0*/  @!P0 NANOSLEEP.SYNCS 0x989680 ;  /* 0x009896800000895d */ /* 0x010fea0003900000 */
[----:B------:R-:W4:Y:S02]  /*bcc0*/  @!P0 SYNCS.PHASECHK.TRANS64 P0, [R108+URZ+0xe0], R5 ;  /* 0x0000e0056c0085a7 */ /* 0x000f2400080010ff */
[----:B----4-:R-:W-:Y:S05]  /*bcd0*/  @!P0 BRA `(.L_x_97) ;  /* 0xfffffffc00f08947 */ /* 0x010fea000383ffff */
[----:B------:R-:W-:Y:S05]  /*bce0*/  BRA `(.L_x_96) ;  /* 0xffffff9c00a07947 */ /* 0x000fea000383ffff */
.L_x_105:
[----:B--2---:R2:W3:Y:S02]  /*bcf0*/  SYNCS.PHASECHK.TRANS64.TRYWAIT P0, [R118+URZ+0x70], R3 ;  /* 0x00007003760075a7 */ /* 0x0044e400080011ff */
[----:B---3--:R-:W-:Y:S05]  /*bd00*/  @!P0 NANOSLEEP.SYNCS 0x989680 ;  /* 0x009896800000895d */ /* 0x008fea0003900000 */
[----:B------:R-:W3:Y:S02]  /*bd10*/  @!P0 SYNCS.PHASECHK.TRANS64 P0, [R118+URZ+0x70], R3 ;  /* 0x00007003760085a7 */ /* 0x000ee400080010ff */
[----:B---3--:R-:W-:Y:S05]  /*bd20*/  @!P0 BRA `(.L_x_105) ;  /* 0xfffffffc00f08947 */ /* 0x008fea000383ffff */
[----:B------:R-:W-:Y:S05]  /*bd30*/  BRA `(.L_x_104) ;  /* 0xffffffb000a47947 */ /* 0x000fea000383ffff */
.L_x_113:
[----:B--2---:R2:W3:Y:S02]  /*bd40*/  SYNCS.PHASECHK.TRANS64.TRYWAIT P0, [R0+URZ+0x70], R7 ;  /* 0x00007007000075a7 */ /* 0x0044e400080011ff */
[----:B---3--:R-:W-:Y:S05]  /*bd50*/  @!P0 NANOSLEEP.SYNCS 0x989680 ;  /* 0x009896800000895d */ /* 0x008fea0003900000 */
[----:B------:R-:W3:Y:S02]  /*bd60*/  @!P0 SYNCS.PHASECHK.TRANS64 P0, [R0+URZ+0x70], R7 ;  /* 0x00007007000085a7 */ /* 0x000ee400080010ff */
[----:B---3--:R-:W-:Y:S05]  /*bd70*/  @!P0 BRA `(.L_x_113) ;  /* 0xfffffffc00f08947 */ /* 0x008fea000383ffff */
[----:B------:R-:W-:Y:S05]  /*bd80*/  BRA `(.L_x_112) ;  /* 0xffffffc400f87947 */ /* 0x000fea000383ffff */
.L_x_121:
[----:B--2---:R2:W3:Y:S02]  /*bd90*/  SYNCS.PHASECHK.TRANS64.TRYWAIT P0, [R0+URZ+0x70], R5 ;  /* 0x00007005000075a7 */ /* 0x0044e400080011ff */
[----:B---3--:R-:W-:Y:S05]  /*bda0*/  @!P0 NANOSLEEP.SYNCS 0x989680 ;  /* 0x009896800000895d */ /* 0x008fea0003900000 */
[----:B------:R-:W3:Y:S02]  /*bdb0*/  @!P0 SYNCS.PHASECHK.TRANS64 P0, [R0+URZ+0x70], R5 ;  /* 0x00007005000085a7 */ /* 0x000ee400080010ff */
[----:B---3--:R-:W-:Y:S05]  /*bdc0*/  @!P0 BRA `(.L_x_121) ;  /* 0xfffffffc00f08947 */ /* 0x008fea000383ffff */
[----:B------:R-:W-:Y:S05]  /*bdd0*/  BRA `(.L_x_120) ;  /* 0xffffffdc00587947 */ /* 0x000fea000383ffff */
        .weak           $__internal_0_$__cuda_sm10x_tcgen05_guardrail_trap_col_being_dealloced_not_returned_by_alloc
        .type           $__internal_0_$__cuda_sm10x_tcgen05_guardrail_trap_col_being_dealloced_not_returned_by_alloc,@function
        .size           $__internal_0_$__cuda_sm10x_tcgen05_guardrail_trap_col_being_dealloced_not_returned_by_alloc,($__internal_1_$__cuda_sm10x_tcgen05_guardrail_trap_phase_invalid_during_alloc - $__internal_0_$__cuda_sm10x_tcgen05_guardrail_trap_col_being_dealloced_not_returned_by_alloc)
$__internal_0_$__cuda_sm10x_tcgen05_guardrail_trap_col_being_dealloced_not_returned_by_alloc:
[----:B------:R-:W-:Y:S05]  /*bde0*/  BPT.TRAP 0x1 ;  /* 0x000000040000795c */ /* 0x000fea0000300000 */
[----:B------:R-:W-:-:S04]  /*bdf0*/  HFMA2 R3, -RZ, RZ, 0, 0 ;  /* 0x00000000ff037431 */ /* 0x000fc800000001ff */
[----:B------:R-:W-:Y:S05]  /*be00*/  RET.REL.NODEC R2 `(_ZN7cutlass13device_kernelINS_4gemm6kernel13GemmUniversalIN4cute5tupleIJiiiiEEENS1_10collective13CollectiveMmaINS1_35MainloopSm100TmaUmmaWarpSpecializedILi7ELi2ELi2ENS5_IJNS4_1CILi1EEESB_SB_EEEEENS5_IJNSA_ILi128EEENSA_ILi256EEENSA_ILi64EEEEEEaNS5_IJlSB_lEEEaSI_NS4_8TiledMMAINS4_8MMA_AtomIJNS4_15SM100_MMA_S8_SSIaaiLi128ELi256ELNS4_4UMMA5MajorE0ELSN_0ELNSM_8SaturateE0EEEEEENS4_6LayoutISC_NS5_IJNSA_ILi0EEESS_SS_EEEEENS5_IJNS4_10UnderscoreESV_SV_EEEEENS4_13SM90_TMA_LOADENS4_14ComposedLayoutINS4_7SwizzleILi2ELi4ELi3EEENS4_18smem_ptr_flag_bitsILi8EEENSR_INS5_IJNSA_ILi8EEESG_EEENS5_IJSG_SB_EEEEEEEvNS4_8identityESY_S18_vS19_EENS_8epilogue10collective18CollectiveEpilogueINS1B_23Sm100TmaWarpSpecializedILi4ELi2ELi64ELb0ELb0EEEJSH_NS5_IJNSR_ISE_SB_EENSR_ISG_SB_EEEEEaSI_aSI_NS1B_6fusion15FusionCallbacksIS1F_NS1J_17LinearCombinationIaiaiLNS_15FloatRoundStyleE2EEESH_S1I_JEEENS4_5SM1004TMEM4LOAD26SM100_TMEM_LOAD_32dp32b64xESY_S18_NS4_39AutoVectorizingCopyWithAssumedAlignmentILi128EEENS4_14SM90_TMA_STOREES18_S1U_S1U_EEEvvEEEEvNT_6ParamsE) ;  /* 0xffffff40027c7950 */ /* 0x000fea0003c3ffff */
        .weak           $__internal_1_$__cuda_sm10x_tcgen05_guardrail_trap_phase_invalid_during_alloc
        .type           $__internal_1_$__cuda_sm10x_tcgen05_guardrail_trap_phase_invalid_during_alloc,@function
        .size           $__internal_1_$__cuda_sm10x_tcgen05_guardrail_trap_phase_invalid_during_alloc,($__internal_2_$__cuda_sm10x_tcgen05_guardrail_trap_unallocated_columns_being_dealloced - $__internal_1_$__cuda_sm10x_tcgen05_guardrail_trap_phase_invalid_during_alloc)
$__internal_1_$__cuda_sm10x_tcgen05_guardrail_trap_phase_invalid_during_alloc:
[----:B------:R-:W-:Y:S05]  /*be10*/  BPT.TRAP 0x1 ;  /* 0x000000040000795c */ /* 0x000fea0000300000 */
[----:B------:R-:W-:-:S04]  /*be20*/  MOV R3, 0x0 ;  /* 0x0000000000037802 */ /* 0x000fc80000000f00 */
[----:B------:R-:W-:Y:S05]  /*be30*/  RET.REL.NODEC R2 `(_ZN7cutlass13device_kernelINS_4gemm6kernel13GemmUniversalIN4cute5tupleIJiiiiEEENS1_10collective13CollectiveMmaINS1_35MainloopSm100TmaUmmaWarpSpecializedILi7ELi2ELi2ENS5_IJNS4_1CILi1EEESB_SB_EEEEENS5_IJNSA_ILi128EEENSA_ILi256EEENSA_ILi64EEEEEEaNS5_IJlSB_lEEEaSI_NS4_8TiledMMAINS4_8MMA_AtomIJNS4_15SM100_MMA_S8_SSIaaiLi128ELi256ELNS4_4UMMA5MajorE0ELSN_0ELNSM_8SaturateE0EEEEEENS4_6LayoutISC_NS5_IJNSA_ILi0EEESS_SS_EEEEENS5_IJNS4_10UnderscoreESV_SV_EEEEENS4_13SM90_TMA_LOADENS4_14ComposedLayoutINS4_7SwizzleILi2ELi4ELi3EEENS4_18smem_ptr_flag_bitsILi8EEENSR_INS5_IJNSA_ILi8EEESG_EEENS5_IJSG_SB_EEEEEEEvNS4_8identityESY_S18_vS19_EENS_8epilogue10collective18CollectiveEpilogueINS1B_23Sm100TmaWarpSpecializedILi4ELi2ELi64ELb0ELb0EEEJSH_NS5_IJNSR_ISE_SB_EENSR_ISG_SB_EEEEEaSI_aSI_NS1B_6fusion15FusionCallbacksIS1F_NS1J_17LinearCombinationIaiaiLNS_15FloatRoundStyleE2EEESH_S1I_JEEENS4_5SM1004TMEM4LOAD26SM100_TMEM_LOAD_32dp32b64xESY_S18_NS4_39AutoVectorizingCopyWithAssumedAlignmentILi128EEENS4_14SM90_TMA_STOREES18_S1U_S1U_EEEvvEEEEvNT_6ParamsE) ;  /* 0xffffff4002707950 */ /* 0x000fea0003c3ffff */
        .weak           $__internal_2_$__cuda_sm10x_tcgen05_guardrail_trap_unallocated_columns_being_dealloced
        .type           $__internal_2_$__cuda_sm10x_tcgen05_guardrail_trap_unallocated_columns_being_dealloced,@function
        .size           $__internal_2_$__cuda_sm10x_tcgen05_guardrail_trap_unallocated_columns_being_dealloced,(.L_x_173 - $__internal_2_$__cuda_sm10x_tcgen05_guardrail_trap_unallocated_columns_being_dealloced)
$__internal_2_$__cuda_sm10x_tcgen05_guardrail_trap_unallocated_columns_being_dealloced:
[----:B------:R-:W-:Y:S05]  /*be40*/  BPT.TRAP 0x1 ;  /* 0x000000040000795c */ /* 0x000fea0000300000 */
[----:B------:R-:W-:-:S04]  /*be50*/  HFMA2 R3, -RZ, RZ, 0, 0 ;  /* 0x00000000ff037431 */ /* 0x000fc800000001ff */
[----:B------:R-:W-:Y:S05]  /*be60*/  RET.REL.NODEC R2 `(_ZN7cutlass13device_kernelINS_4gemm6kernel13GemmUniversalIN4cute5tupleIJiiiiEEENS1_10collective13CollectiveMmaINS1_35MainloopSm100TmaUmmaWarpSpecializedILi7ELi2ELi2ENS5_IJNS4_1CILi1EEESB_SB_EEEEENS5_IJNSA_ILi128EEENSA_ILi256EEENSA_ILi64EEEEEEaNS5_IJlSB_lEEEaSI_NS4_8TiledMMAINS4_8MMA_AtomIJNS4_15SM100_MMA_S8_SSIaaiLi128ELi256ELNS4_4UMMA5MajorE0ELSN_0ELNSM_8SaturateE0EEEEEENS4_6LayoutISC_NS5_IJNSA_ILi0EEESS_SS_EEEEENS5_IJNS4_10UnderscoreESV_SV_EEEEENS4_13SM90_TMA_LOADENS4_14ComposedLayoutINS4_7SwizzleILi2ELi4ELi3EEENS4_18smem_ptr_flag_bitsILi8EEENSR_INS5_IJNSA_ILi8EEESG_EEENS5_IJSG_SB_EEEEEEEvNS4_8identityESY_S18_vS19_EENS_8epilogue10collective18CollectiveEpilogueINS1B_23Sm100TmaWarpSpecializedILi4ELi2ELi64ELb0ELb0EEEJSH_NS5_IJNSR_ISE_SB_EENSR_ISG_SB_EEEEEaSI_aSI_NS1B_6fusion15FusionCallbacksIS1F_NS1J_17LinearCombinationIaiaiLNS_15FloatRoundStyleE2EEESH_S1I_JEEENS4_5SM1004TMEM4LOAD26SM100_TMEM_LOAD_32dp32b64xESY_S18_NS4_39AutoVectorizingCopyWithAssumedAlignmentILi128EEENS4_14SM90_TMA_STOREES18_S1U_S1U_EEEvvEEEEvNT_6ParamsE) ;  /* 0xffffff4002647950 */ /* 0x000fea0003c3ffff */
.L_x_172:
[----:B------:R-:W-:-:S00]  /*be70*/  BRA `(.L_x_172) ;  /* 0xfffffffc00fc7947 */ /* 0x000fc0000383ffff */
[----:B------:R-:W-:-:S00]  /*be80*/  NOP ;  /* 0x0000000000007918 */ /* 0x000fc00000000000 */
[----:B------:R-:W-:-:S00]  /*be90*/  NOP ;  /* 0x0000000000007918 */ /* 0x000fc00000000000 */
[----:B------:R-:W-:-:S00]  /*bea0*/  NOP ;  /* 0x0000000000007918 */ /* 0x000fc00000000000 */
[----:B------:R-:W-:-:S00]  /*beb0*/  NOP ;  /* 0x0000000000007918 */ /* 0x000fc00000000000 */
[----:B------:R-:W-:-:S00]  /*bec0*/  NOP ;  /* 0x0000000000007918 */ /* 0x000fc00000000000 */
[----:B------:R-:W-:-:S00]  /*bed0*/  NOP ;  /* 0x0000000000007918 */ /* 0x000fc00000000000 */
[----:B------:R-:W-:-:S00]  /*bee0*/  NOP ;  /* 0x0000000000007918 */ /* 0x000fc00000000000 */
[----:B------:R-:W-:-:S00]  /*bef0*/  NOP ;  /* 0x0000000000007918 */ /* 0x000fc00000000000 */
.L_x_173:


//--------------------- .nv.global.init           --------------------------
	.section	.nv.global.init,"aw",@progbits
.nv.global.init:
	.type		$str$27,@object
	.size		$str$27,($str$28 - $str$27)
$str$27:
        /*0000*/ 	.byte	0x28, 0x61, 0x64, 0x64, 0x72, 0x65, 0x73, 0x73, 0x20, 0x26, 0x20, 0x6d, 0x61, 0x73, 0x6b, 0x29
        /*0010*/ 	.byte	0x20, 0x3d, 0x3d, 0x20, 0x30, 0x00
	.type		$str$28,@object
	.size		$str$28,($str$26 - $str$28)
$str$28:
        /*0016*/ 	.byte	0x2f, 0x74, 0x6d, 0x70, 0x2f, 0x63, 0x75, 0x74, 0x6c, 0x61, 0x73, 0x73, 0x5f, 0x73, 0x77, 0x65
        /*0026*/ 	.byte	0x65, 0x70, 0x5f, 0x73, 0x72, 0x63, 0x2f, 0x69, 0x6e, 0x63, 0x6c, 0x75, 0x64, 0x65, 0x2f, 0x63
        /*0036*/ 	.byte	0x75, 0x74, 0x65, 0x2f, 0x70, 0x6f, 0x69, 0x6e, 0x74, 0x65, 0x72, 0x5f, 0x66, 0x6c, 0x61, 0x67
        /*0046*/ 	.byte	0x67, 0x65, 0x64, 0x2e, 0x68, 0x70, 0x70, 0x00
	.type		$str$26,@object
	.size		$str$26,($str$25 - $str$26)
$str$26:
        /*004e*/ 	.byte	0x2f, 0x74, 0x6d, 0x70, 0x2f, 0x63, 0x75, 0x74, 0x6c, 0x61, 0x73, 0x73, 0x5f, 0x73, 0x77, 0x65
        /*005e*/ 	.byte	0x65, 0x70, 0x5f, 0x73, 0x72, 0x63, 0x2f, 0x69, 0x6e, 0x63, 0x6c, 0x75, 0x64, 0x65, 0x2f, 0x63
        /*006e*/ 	.byte	0x75, 0x74, 0x65, 0x2f, 0x61, 0x74, 0x6f, 0x6d, 0x2f, 0x63, 0x6f, 0x70, 0x79, 0x5f, 0x74, 0x72
        /*007e*/ 	.byte	0x61, 0x69, 0x74, 0x73, 0x5f, 0x73, 0x6d, 0x31, 0x30, 0x30, 0x2e, 0x68, 0x70, 0x70, 0x00
	.type		$str$25,@object
	.size		$str$25,(__unnamed_1 - $str$25)
$str$25:
        /*008d*/ 	.byte	0x28, 0x28, 0x75, 0x69, 0x6e, 0x74, 0x33, 0x32, 0x5f, 0x74, 0x28, 0x74, 0x68, 0x72, 0x65, 0x61
        /*009d*/ 	.byte	0x64, 0x49, 0x64, 0x78, 0x2e, 0x78, 0x29, 0x20, 0x2f, 0x20, 0x33, 0x32, 0x29, 0x20, 0x25, 0x20
        /*00ad*/ 	.byte	0x34, 0x29, 0x20, 0x3d, 0x3d, 0x20, 0x28, 0x28, 0x28, 0x74, 0x6d, 0x65, 0x6d, 0x5f, 0x61, 0x64
        /*00bd*/ 	.byte	0x64, 0x72, 0x20, 0x3e, 0x3e, 0x20, 0x31, 0x36, 0x29, 0x20, 0x2f, 0x20, 0x33, 0x32, 0x29, 0x20
        /*00cd*/ 	.byte	0x25, 0x20, 0x34, 0x29, 0x00
	.type		__unnamed_1,@object
	.size		__unnamed_1,(__unnamed_2 - __unnamed_1)
__unnamed_1:
        /*00d2*/ 	.byte	0x61, 0x75, 0x74, 0x6f, 0x20, 0x63, 0x75, 0x74, 0x65, 0x3a, 0x3a, 0x61, 0x73, 0x5f, 0x70, 0x6f
        /* <DEDUP_REMOVED lines=24> */
        /*0262*/ 	.byte	0x5d, 0x00
	.type		__unnamed_2,@object
	.size		__unnamed_2,(__unnamed_3 - __unnamed_2)
__unnamed_2:
        /* <DEDUP_REMOVED lines=26> */
	.type		__unnamed_3,@object
	.size		__unnamed_3,(.L_3 - __unnamed_3)
__unnamed_3:
        /* <DEDUP_REMOVED lines=42> */
        /*0696*/ 	.byte	0x43, 0x3c, 0x30, 0x3e, 0x3e, 0x3e, 0x3e, 0x5d, 0x00
.L_3:


//--------------------- .nv.shared._ZN7cutlass13device_kernelINS_4gemm6kernel13GemmUniversalIN4cute5tupleIJiiiiEEENS1_10collective13CollectiveMmaINS1_35MainloopSm100TmaUmmaWarpSpecializedILi7ELi2ELi2ENS5_IJNS4_1CILi1EEESB_SB_EEEEENS5_IJNSA_ILi128EEENSA_ILi256EEENSA_ILi64EEEEEEaNS5_IJlSB_lEEEaSI_NS4_8TiledMMAINS4_8MMA_AtomIJNS4_15SM100_MMA_S8_SSIaaiLi128ELi256ELNS4_4UMMA5MajorE0ELSN_0ELNSM_8SaturateE0EEEEEENS4_6LayoutISC_NS5_IJNSA_ILi0EEESS_SS_EEEEENS5_IJNS4_10UnderscoreESV_SV_EEEEENS4_13SM90_TMA_LOADENS4_14ComposedLayoutINS4_7SwizzleILi2ELi4ELi3EEENS4_18smem_ptr_flag_bitsILi8EEENSR_INS5_IJNSA_ILi8EEESG_EEENS5_IJSG_SB_EEEEEEEvNS4_8identityESY_S18_vS19_EENS_8epilogue10collective18CollectiveEpilogueINS1B_23Sm100TmaWarpSpecializedILi4ELi2ELi64ELb0ELb0EEEJSH_NS5_IJNSR_ISE_SB_EENSR_ISG_SB_EEEEEaSI_aSI_NS1B_6fusion15FusionCallbacksIS1F_NS1J_17LinearCombinationIaiaiLNS_15FloatRoundStyleE2EEESH_S1I_JEEENS4_5SM1004TMEM4LOAD26SM100_TMEM_LOAD_32dp32b64xESY_S18_NS4_39AutoVectorizingCopyWithAssumedAlignmentILi128EEENS4_14SM90_TMA_STOREES18_S1U_S1U_EEEvvEEEEvNT_6ParamsE --------------------------
	.section	.nv.shared._ZN7cutlass13device_kernelINS_4gemm6kernel13GemmUniversalIN4cute5tupleIJiiiiEEENS1_10collective13CollectiveMmaINS1_35MainloopSm100TmaUmmaWarpSpecializedILi7ELi2ELi2ENS5_IJNS4_1CILi1EEESB_SB_EEEEENS5_IJNSA_ILi128EEENSA_ILi256EEENSA_ILi64EEEEEEaNS5_IJlSB_lEEEaSI_NS4_8TiledMMAINS4_8MMA_AtomIJNS4_15SM100_MMA_S8_SSIaaiLi128ELi256ELNS4_4UMMA5MajorE0ELSN_0ELNSM_8SaturateE0EEEEEENS4_6LayoutISC_NS5_IJNSA_ILi0EEESS_SS_EEEEENS5_IJNS4_10UnderscoreESV_SV_EEEEENS4_13SM90_TMA_LOADENS4_14ComposedLayoutINS4_7SwizzleILi2ELi4ELi3EEENS4_18smem_ptr_flag_bitsILi8EEENSR_INS5_IJNSA_ILi8EEESG_EEENS5_IJSG_SB_EEEEEEEvNS4_8identityESY_S18_vS19_EENS_8epilogue10collective18CollectiveEpilogueINS1B_23Sm100TmaWarpSpecializedILi4ELi2ELi64ELb0ELb0EEEJSH_NS5_IJNSR_ISE_SB_EENSR_ISG_SB_EEEEEaSI_aSI_NS1B_6fusion15FusionCallbacksIS1F_NS1J_17LinearCombinationIaiaiLNS_15FloatRoundStyleE2EEESH_S1I_JEEENS4_5SM1004TMEM4LOAD26SM100_TMEM_LOAD_32dp32b64xESY_S18_NS4_39AutoVectorizingCopyWithAssumedAlignmentILi128EEENS4_14SM90_TMA_STOREES18_S1U_S1U_EEEvvEEEEvNT_6ParamsE,"aw",@nobits
	.sectionflags	@""
	.align	16
	.zero		1024


//--------------------- .nv.shared.reserved.0     --------------------------
	.section	.nv.shared.reserved.0,"aw",@nobits
	.weak		__nv_reservedSMEM_offset_0_alias
	.size		__nv_reservedSMEM_offset_0_alias, 0, 64
	.other		__nv_reservedSMEM_offset_0_alias,@"STO_CUDA_RESERVED_SHARED STV_DEFAULT"
__nv_reservedSMEM_offset_0_alias:
	.zero		0
.nv.shared.reserved.0:
	.zero		64
	.weak		__nv_reservedSMEM_tcgen05_partition
	.type		__nv_reservedSMEM_tcgen05_partition,@object
	.size		__nv_reservedSMEM_tcgen05_partition,(.L_0 - __nv_reservedSMEM_tcgen05_partition)
__nv_reservedSMEM_tcgen05_partition:
	.zero		32
.L_0:


//--------------------- .nv.global                --------------------------
	.section	.nv.global,"aw",@nobits
.nv.global:
	.type		_ZN40_INTERNAL_029f09af_4_k_cu_d5b24dfc_236194cute1_E,@object
	.size		_ZN40_INTERNAL_029f09af_4_k_cu_d5b24dfc_236194cute1_E,(_ZN40_INTERNAL_029f09af_4_k_cu_d5b24dfc_236194cuda3std3__45__cpo6cbeginE - _ZN40_INTERNAL_029f09af_4_k_cu_d5b24dfc_236194cute1_E)
_ZN40_INTERNAL_029f09af_4_k_cu_d5b24dfc_236194cute1_E:
	.zero		1
	.type		_ZN40_INTERNAL_029f09af_4_k_cu_d5b24dfc_236194cuda3std3__45__cpo6cbeginE,@object
	.size		_ZN40_INTERNAL_029f09af_4_k_cu_d5b24dfc_236194cuda3std3__45__cpo6cbeginE,(_ZN40_INTERNAL_029f09af_4_k_cu_d5b24dfc_236194cuda3std3__48in_placeE - _ZN40_INTERNAL_029f09af_4_k_cu_d5b24dfc_236194cuda3std3__45__cpo6cbeginE)
_ZN40_INTERNAL_029f09af_4_k_cu_d5b24dfc_236194cuda3std3__45__cpo6cbeginE:
	.zero		1
	.type		_ZN40_INTERNAL_029f09af_4_k_cu_d5b24dfc_236194cuda3std3__48in_placeE,@object
	.size		_ZN40_INTERNAL_029f09af_4_k_cu_d5b24dfc_236194cuda3std3__48in_placeE,(_ZN40_INTERNAL_029f09af_4_k_cu_d5b24dfc_236194cuda3std6ranges3__45__cpo9iter_moveE - _ZN40_INTERNAL_029f09af_4_k_cu_d5b24dfc_236194cuda3std3__48in_placeE)
_ZN40_INTERNAL_029f09af_4_k_cu_d5b24dfc_236194cuda3std3__48in_placeE:
	.zero		1
	.type		_ZN40_INTERNAL_029f09af_4_k_cu_d5b24dfc_236194cuda3std6ranges3__45__cpo9iter_moveE,@object
	.size		_ZN40_INTERNAL_029f09af_4_k_cu_d5b24dfc_236194cuda3std6ranges3__45__cpo9iter_moveE,(_ZN40_INTERNAL_029f09af_4_k_cu_d5b24dfc_236194cuda3std3__45__cpo5beginE - _ZN40_INTERNAL_029f09af_4_k_cu_d5b24dfc_236194cuda3std6ranges3__45__cpo9iter_moveE)
_ZN40_INTERNAL_029f09af_4_k_cu_d5b24dfc_236194cuda3std6ranges3__45__cpo9iter_moveE:
	.zero		1
	.type		_ZN40_INTERNAL_029f09af_4_k_cu_d5b24dfc_236194cuda3std3__45__cpo5beginE,@object
	.size		_ZN40_INTERNAL_029f09af_4_k_cu_d5b24dfc_236194cuda3std3__45__cpo5beginE,(_ZN40_INTERNAL_029f09af_4_k_cu_d5b24dfc_236194cuda3std3__442_GLOBAL__N__029f09af_4_k_cu_d5b24dfc_236196ignoreE - _ZN40_INTERNAL_029f09af_4_k_cu_d5b24dfc_236194cuda3std3__45__cpo5beginE)
_ZN40_INTERNAL_029f09af_4_k_cu_d5b24dfc_236194cuda3std3__45__cpo5beginE:
	.zero		1
	.type		_ZN40_INTERNAL_029f09af_4_k_cu_d5b24dfc_236194cuda3std3__442_GLOBAL__N__029f09af_4_k_cu_d5b24dfc_236196ignoreE,@object
	.size		_ZN40_INTERNAL_029f09af_4_k_cu_d5b24dfc_236194cuda3std3__442_GLOBAL__N__029f09af_4_k_cu_d5b24dfc_236196ignoreE,(_ZN40_INTERNAL_029f09af_4_k_cu_d5b24dfc_236194cute7productE - _ZN40_INTERNAL_029f09af_4_k_cu_d5b24dfc_236194cuda3std3__442_GLOBAL__N__029f09af_4_k_cu_d5b24dfc_236196ignoreE)
_ZN40_INTERNAL_029f09af_4_k_cu_d5b24dfc_236194cuda3std3__442_GLOBAL__N__029f09af_4_k_cu_d5b24dfc_236196ignoreE:
	.zero		1
	.type		_ZN40_INTERNAL_029f09af_4_k_cu_d5b24dfc_236194cute7productE,@object
	.size		_ZN40_INTERNAL_029f09af_4_k_cu_d5b24dfc_236194cute7productE,(_ZN40_INTERNAL_029f09af_4_k_cu_d5b24dfc_236194cuda3std3__45__cpo3endE - _ZN40_INTERNAL_029f09af_4_k_cu_d5b24dfc_236194cute7productE)
_ZN40_INTERNAL_029f09af_4_k_cu_d5b24dfc_236194cute7productE:
	.zero		1
	.type		_ZN40_INTERNAL_029f09af_4_k_cu_d5b24dfc_236194cuda3std3__45__cpo3endE,@object
	.size		_ZN40_INTERNAL_029f09af_4_k_cu_d5b24dfc_236194cuda3std3__45__cpo3endE,(_ZN40_INTERNAL_029f09af_4_k_cu_d5b24dfc_236194cuda3std3__419piecewise_constructE - _ZN40_INTERNAL_029f09af_4_k_cu_d5b24dfc_236194cuda3std3__45__cpo3endE)
_ZN40_INTERNAL_029f09af_4_k_cu_d5b24dfc_236194cuda3std3__45__cpo3endE:
	.zero		1
	.type		_ZN40_INTERNAL_029f09af_4_k_cu_d5b24dfc_236194cuda3std3__419piecewise_constructE,@object
	.size		_ZN40_INTERNAL_029f09af_4_k_cu_d5b24dfc_236194cuda3std3__419piecewise_constructE,(_ZN40_INTERNAL_029f09af_4_k_cu_d5b24dfc_236194cuda3std3__45__cpo4cendE - _ZN40_INTERNAL_029f09af_4_k_cu_d5b24dfc_236194cuda3std3__419piecewise_constructE)
_ZN40_INTERNAL_029f09af_4_k_cu_d5b24dfc_236194cuda3std3__419piecewise_constructE:
	.zero		1
	.type		_ZN40_INTERNAL_029f09af_4_k_cu_d5b24dfc_236194cuda3std3__45__cpo4cendE,@object
	.size		_ZN40_INTERNAL_029f09af_4_k_cu_d5b24dfc_236194cuda3std3__45__cpo4cendE,(_ZN40_INTERNAL_029f09af_4_k_cu_d5b24dfc_236194cuda3std6ranges3__45__cpo4swapE - _ZN40_INTERNAL_029f09af_4_k_cu_d5b24dfc_236194cuda3std3__45__cpo4cendE)
_ZN40_INTERNAL_029f09af_4_k_cu_d5b24dfc_236194cuda3std3__45__cpo4cendE:
	.zero		1
	.type		_ZN40_INTERNAL_029f09af_4_k_cu_d5b24dfc_236194cuda3std6ranges3__45__cpo4swapE,@object
	.size		_ZN40_INTERNAL_029f09af_4_k_cu_d5b24dfc_236194cuda3std6ranges3__45__cpo4swapE,(.L_11 - _ZN40_INTERNAL_029f09af_4_k_cu_d5b24dfc_236194cuda3std6ranges3__45__cpo4swapE)
_ZN40_INTERNAL_029f09af_4_k_cu_d5b24dfc_236194cuda3std6ranges3__45__cpo4swapE:
	.zero		1
.L_11:


//--------------------- .nv.constant0._ZN7cutlass13device_kernelINS_4gemm6kernel13GemmUniversalIN4cute5tupleIJiiiiEEENS1_10collective13CollectiveMmaINS1_35MainloopSm100TmaUmmaWarpSpecializedILi7ELi2ELi2ENS5_IJNS4_1CILi1EEESB_SB_EEEEENS5_IJNSA_ILi128EEENSA_ILi256EEENSA_ILi64EEEEEEaNS5_IJlSB_lEEEaSI_NS4_8TiledMMAINS4_8MMA_AtomIJNS4_15SM100_MMA_S8_SSIaaiLi128ELi256ELNS4_4UMMA5MajorE0ELSN_0ELNSM_8SaturateE0EEEEEENS4_6LayoutISC_NS5_IJNSA_ILi0EEESS_SS_EEEEENS5_IJNS4_10UnderscoreESV_SV_EEEEENS4_13SM90_TMA_LOADENS4_14ComposedLayoutINS4_7SwizzleILi2ELi4ELi3EEENS4_18smem_ptr_flag_bitsILi8EEENSR_INS5_IJNSA_ILi8EEESG_EEENS5_IJSG_SB_EEEEEEEvNS4_8identityESY_S18_vS19_EENS_8epilogue10collective18CollectiveEpilogueINS1B_23Sm100TmaWarpSpecializedILi4ELi2ELi64ELb0ELb0EEEJSH_NS5_IJNSR_ISE_SB_EENSR_ISG_SB_EEEEEaSI_aSI_NS1B_6fusion15FusionCallbacksIS1F_NS1J_17LinearCombinationIaiaiLNS_15FloatRoundStyleE2EEESH_S1I_JEEENS4_5SM1004TMEM4LOAD26SM100_TMEM_LOAD_32dp32b64xESY_S18_NS4_39AutoVectorizingCopyWithAssumedAlignmentILi128EEENS4_14SM90_TMA_STOREES18_S1U_S1U_EEEvvEEEEvNT_6ParamsE --------------------------
	.section	.nv.constant0._ZN7cutlass13device_kernelINS_4gemm6kernel13GemmUniversalIN4cute5tupleIJiiiiEEENS1_10collective13CollectiveMmaINS1_35MainloopSm100TmaUmmaWarpSpecializedILi7ELi2ELi2ENS5_IJNS4_1CILi1EEESB_SB_EEEEENS5_IJNSA_ILi128EEENSA_ILi256EEENSA_ILi64EEEEEEaNS5_IJlSB_lEEEaSI_NS4_8TiledMMAINS4_8MMA_AtomIJNS4_15SM100_MMA_S8_SSIaaiLi128ELi256ELNS4_4UMMA5MajorE0ELSN_0ELNSM_8SaturateE0EEEEEENS4_6LayoutISC_NS5_IJNSA_ILi0EEESS_SS_EEEEENS5_IJNS4_10UnderscoreESV_SV_EEEEENS4_13SM90_TMA_LOADENS4_14ComposedLayoutINS4_7SwizzleILi2ELi4ELi3EEENS4_18smem_ptr_flag_bitsILi8EEENSR_INS5_IJNSA_ILi8EEESG_EEENS5_IJSG_SB_EEEEEEEvNS4_8identityESY_S18_vS19_EENS_8epilogue10collective18CollectiveEpilogueINS1B_23Sm100TmaWarpSpecializedILi4ELi2ELi64ELb0ELb0EEEJSH_NS5_IJNSR_ISE_SB_EENSR_ISG_SB_EEEEEaSI_aSI_NS1B_6fusion15FusionCallbacksIS1F_NS1J_17LinearCombinationIaiaiLNS_15FloatRoundStyleE2EEESH_S1I_JEEENS4_5SM1004TMEM4LOAD26SM100_TMEM_LOAD_32dp32b64xESY_S18_NS4_39AutoVectorizingCopyWithAssumedAlignmentILi128EEENS4_14SM90_TMA_STOREES18_S1U_S1U_EEEvvEEEEvNT_6ParamsE,"a",@progbits
	.sectionflags	@""
	.align	4
.nv.constant0._ZN7cutlass13device_kernelINS_4gemm6kernel13GemmUniversalIN4cute5tupleIJiiiiEEENS1_10collective13CollectiveMmaINS1_35MainloopSm100TmaUmmaWarpSpecializedILi7ELi2ELi2ENS5_IJNS4_1CILi1EEESB_SB_EEEEENS5_IJNSA_ILi128EEENSA_ILi256EEENSA_ILi64EEEEEEaNS5_IJlSB_lEEEaSI_NS4_8TiledMMAINS4_8MMA_AtomIJNS4_15SM100_MMA_S8_SSIaaiLi128ELi256ELNS4_4UMMA5MajorE0ELSN_0ELNSM_8SaturateE0EEEEEENS4_6LayoutISC_NS5_IJNSA_ILi0EEESS_SS_EEEEENS5_IJNS4_10UnderscoreESV_SV_EEEEENS4_13SM90_TMA_LOADENS4_14ComposedLayoutINS4_7SwizzleILi2ELi4ELi3EEENS4_18smem_ptr_flag_bitsILi8EEENSR_INS5_IJNSA_ILi8EEESG_EEENS5_IJSG_SB_EEEEEEEvNS4_8identityESY_S18_vS19_EENS_8epilogue10collective18CollectiveEpilogueINS1B_23Sm100TmaWarpSpecializedILi4ELi2ELi64ELb0ELb0EEEJSH_NS5_IJNSR_ISE_SB_EENSR_ISG_SB_EEEEEaSI_aSI_NS1B_6fusion15FusionCallbacksIS1F_NS1J_17LinearCombinationIaiaiLNS_15FloatRoundStyleE2EEESH_S1I_JEEENS4_5SM1004TMEM4LOAD26SM100_TMEM_LOAD_32dp32b64xESY_S18_NS4_39AutoVectorizingCopyWithAssumedAlignmentILi128EEENS4_14SM90_TMA_STOREES18_S1U_S1U_EEEvvEEEEvNT_6ParamsE:
	.zero		2944


//--------------------- SYMBOLS --------------------------

	.type		.nv.reservedSmem.offset0,@object
	.size		.nv.reservedSmem.offset0,0x4
	.type		.nv.reservedSmem.cap,@object
	.size		.nv.reservedSmem.cap,0x4
	.type		__assertfail,@function
